	.target	sm_90a

	.elftype	@"ET_EXEC"


//--------------------- .note.nv.tkinfo           --------------------------
	.section	.note.nv.tkinfo,"",@"SHT_NOTE"
	.sectionflags	@"SHF_NOTE_NV_TKINFO"
	.tkinfo
        /*0018*/ 	.word	0x00000002
        /*0030*/ 	.string	""
        /*0030*/ 	.string	"ptxas"
        /*0030*/ 	.string	"Cuda compilation tools, release 13.0, V13.0.88"
        /*0030*/ 	.string	"Build cuda_13.0.r13.0/compiler.36424714_0"
        /*0030*/ 	.string	"-arch sm_90a -m 64 "



//--------------------- .note.nv.cuinfo           --------------------------
	.section	.note.nv.cuinfo,"",@"SHT_NOTE"
	.sectionflags	@"SHF_NOTE_NV_CUINFO"
        /*0018*/ 	.short	0x0002
        /*001a*/ 	.short	0x005a
        /*001c*/ 	.short	0x0082
	.zero		2


//--------------------- .nv.info                  --------------------------
	.section	.nv.info,"",@"SHT_CUDA_INFO"
	.align	4


	//----- nvinfo : EIATTR_REGCOUNT
	.align		4
        /*0000*/ 	.byte	0x04, 0x2f
        /*0002*/ 	.short	(.L_29 - .L_28)
	.align		4
.L_28:
        /*0004*/ 	.word	index@(_Z28gemm_half_q_half_gptq_kernelILi1ELb1ELb1EEvPK6__halfPKjS4_S2_PS0_iiiiiPKtibS2_i)
        /*0008*/ 	.word	0x00000028


	//----- nvinfo : EIATTR_FRAME_SIZE
	.align		4
.L_29:
        /*000c*/ 	.byte	0x04, 0x11
        /*000e*/ 	.short	(.L_31 - .L_30)
	.align		4
.L_30:
        /*0010*/ 	.word	index@(_Z28gemm_half_q_half_gptq_kernelILi1ELb1ELb1EEvPK6__halfPKjS4_S2_PS0_iiiiiPKtibS2_i)
        /*0014*/ 	.word	0x00000000


	//----- nvinfo : EIATTR_REGCOUNT
	.align		4
.L_31:
        /*0018*/ 	.byte	0x04, 0x2f
        /*001a*/ 	.short	(.L_33 - .L_32)
	.align		4
.L_32:
        /*001c*/ 	.word	index@(_Z28gemm_half_q_half_gptq_kernelILi2ELb1ELb1EEvPK6__halfPKjS4_S2_PS0_iiiiiPKtibS2_i)
        /*0020*/ 	.word	0x00000034


	//----- nvinfo : EIATTR_FRAME_SIZE
	.align		4
.L_33:
        /*0024*/ 	.byte	0x04, 0x11
        /*0026*/ 	.short	(.L_35 - .L_34)
	.align		4
.L_34:
        /*0028*/ 	.word	index@(_Z28gemm_half_q_half_gptq_kernelILi2ELb1ELb1EEvPK6__halfPKjS4_S2_PS0_iiiiiPKtibS2_i)
        /*002c*/ 	.word	0x00000000


	//----- nvinfo : EIATTR_REGCOUNT
	.align		4
.L_35:
        /*0030*/ 	.byte	0x04, 0x2f
        /*0032*/ 	.short	(.L_37 - .L_36)
	.align		4
.L_36:
        /*0034*/ 	.word	index@(_Z28gemm_half_q_half_gptq_kernelILi3ELb1ELb1EEvPK6__halfPKjS4_S2_PS0_iiiiiPKtibS2_i)
        /*0038*/ 	.word	0x0000003b


	//----- nvinfo : EIATTR_FRAME_SIZE
	.align		4
.L_37:
        /*003c*/ 	.byte	0x04, 0x11
        /*003e*/ 	.short	(.L_39 - .L_38)
	.align		4
.L_38:
        /*0040*/ 	.word	index@(_Z28gemm_half_q_half_gptq_kernelILi3ELb1ELb1EEvPK6__halfPKjS4_S2_PS0_iiiiiPKtibS2_i)
        /*0044*/ 	.word	0x00000000


	//----- nvinfo : EIATTR_REGCOUNT
	.align		4
.L_39:
        /*0048*/ 	.byte	0x04, 0x2f
        /*004a*/ 	.short	(.L_41 - .L_40)
	.align		4
.L_40:
        /*004c*/ 	.word	index@(_Z28gemm_half_q_half_gptq_kernelILi4ELb1ELb1EEvPK6__halfPKjS4_S2_PS0_iiiiiPKtibS2_i)
        /*0050*/ 	.word	0x0000003f


	//----- nvinfo : EIATTR_FRAME_SIZE
	.align		4
.L_41:
        /*0054*/ 	.byte	0x04, 0x11
        /*0056*/ 	.short	(.L_43 - .L_42)
	.align		4
.L_42:
        /*0058*/ 	.word	index@(_Z28gemm_half_q_half_gptq_kernelILi4ELb1ELb1EEvPK6__halfPKjS4_S2_PS0_iiiiiPKtibS2_i)
        /*005c*/ 	.word	0x00000000


	//----- nvinfo : EIATTR_MIN_STACK_SIZE
	.align		4
.L_43:
        /*0060*/ 	.byte	0x04, 0x12
        /*0062*/ 	.short	(.L_45 - .L_44)
	.align		4
.L_44:
        /*0064*/ 	.word	index@(_Z28gemm_half_q_half_gptq_kernelILi4ELb1ELb1EEvPK6__halfPKjS4_S2_PS0_iiiiiPKtibS2_i)
        /*0068*/ 	.word	0x00000000


	//----- nvinfo : EIATTR_MIN_STACK_SIZE
	.align		4
.L_45:
        /*006c*/ 	.byte	0x04, 0x12
        /*006e*/ 	.short	(.L_47 - .L_46)
	.align		4
.L_46:
        /*0070*/ 	.word	index@(_Z28gemm_half_q_half_gptq_kernelILi3ELb1ELb1EEvPK6__halfPKjS4_S2_PS0_iiiiiPKtibS2_i)
        /*0074*/ 	.word	0x00000000


	//----- nvinfo : EIATTR_MIN_STACK_SIZE
	.align		4
.L_47:
        /*0078*/ 	.byte	0x04, 0x12
        /*007a*/ 	.short	(.L_49 - .L_48)
	.align		4
.L_48:
        /*007c*/ 	.word	index@(_Z28gemm_half_q_half_gptq_kernelILi2ELb1ELb1EEvPK6__halfPKjS4_S2_PS0_iiiiiPKtibS2_i)
        /*0080*/ 	.word	0x00000000


	//----- nvinfo : EIATTR_MIN_STACK_SIZE
	.align		4
.L_49:
        /*0084*/ 	.byte	0x04, 0x12
        /*0086*/ 	.short	(.L_51 - .L_50)
	.align		4
.L_50:
        /*0088*/ 	.word	index@(_Z28gemm_half_q_half_gptq_kernelILi1ELb1ELb1EEvPK6__halfPKjS4_S2_PS0_iiiiiPKtibS2_i)
        /*008c*/ 	.word	0x00000000
.L_51:


//--------------------- .nv.compat                --------------------------
	.section	.nv.compat,"",@"SHT_CUDA_COMPAT_INFO"
	.align	4
        /*0000*/ 	.byte	0x02, 0x09, 0x01, 0x00, 0x02, 0x02, 0x01, 0x00, 0x02, 0x05, 0x05, 0x00, 0x03, 0x07, 0x01, 0x01
        /*0010*/ 	.byte	0x02, 0x03, 0x00, 0x00, 0x02, 0x06, 0x01, 0x00, 0x04, 0x0b, 0x08, 0x00, 0x00, 0x00, 0x00, 0x00
        /*0020*/ 	.byte	0x00, 0x00, 0x00, 0x00


//--------------------- .nv.info._Z28gemm_half_q_half_gptq_kernelILi4ELb1ELb1EEvPK6__halfPKjS4_S2_PS0_iiiiiPKtibS2_i --------------------------
	.section	.nv.info._Z28gemm_half_q_half_gptq_kernelILi4ELb1ELb1EEvPK6__halfPKjS4_S2_PS0_iiiiiPKtibS2_i,"",@"SHT_CUDA_INFO"
	.sectionflags	@""
	.align	4


	//----- nvinfo : EIATTR_CUDA_API_VERSION
	.align		4
        /*0000*/ 	.byte	0x04, 0x37
        /*0002*/ 	.short	(.L_53 - .L_52)
.L_52:
        /*0004*/ 	.word	0x00000082


	//----- nvinfo : EIATTR_KPARAM_INFO
	.align		4
.L_53:
        /*0008*/ 	.byte	0x04, 0x17
        /*000a*/ 	.short	(.L_55 - .L_54)
.L_54:
        /*000c*/ 	.word	0x00000000
        /*0010*/ 	.short	0x000e
        /*0012*/ 	.short	0x0058
        /*0014*/ 	.byte	0x00, 0xf0, 0x11, 0x00


	//----- nvinfo : EIATTR_KPARAM_INFO
	.align		4
.L_55:
        /*0018*/ 	.byte	0x04, 0x17
        /*001a*/ 	.short	(.L_57 - .L_56)
.L_56:
        /*001c*/ 	.word	0x00000000
        /*0020*/ 	.short	0x000d
        /*0022*/ 	.short	0x0050
        /*0024*/ 	.byte	0x00, 0xf0, 0x21, 0x00


	//----- nvinfo : EIATTR_KPARAM_INFO
	.align		4
.L_57:
        /*0028*/ 	.byte	0x04, 0x17
        /*002a*/ 	.short	(.L_59 - .L_58)
.L_58:
        /*002c*/ 	.word	0x00000000
        /*0030*/ 	.short	0x000c
        /*0032*/ 	.short	0x004c
        /*0034*/ 	.byte	0x00, 0xf0, 0x05, 0x00


	//----- nvinfo : EIATTR_KPARAM_INFO
	.align		4
.L_59:
        /*0038*/ 	.byte	0x04, 0x17
        /*003a*/ 	.short	(.L_61 - .L_60)
.L_60:
        /*003c*/ 	.word	0x00000000
        /*0040*/ 	.short	0x000b
        /*0042*/ 	.short	0x0048
        /*0044*/ 	.byte	0x00, 0xf0, 0x11, 0x00


	//----- nvinfo : EIATTR_KPARAM_INFO
	.align		4
.L_61:
        /*0048*/ 	.byte	0x04, 0x17
        /*004a*/ 	.short	(.L_63 - .L_62)
.L_62:
        /*004c*/ 	.word	0x00000000
        /*0050*/ 	.short	0x000a
        /*0052*/ 	.short	0x0040
        /*0054*/ 	.byte	0x00, 0xf0, 0x21, 0x00


	//----- nvinfo : EIATTR_KPARAM_INFO
	.align		4
.L_63:
        /*0058*/ 	.byte	0x04, 0x17
        /*005a*/ 	.short	(.L_65 - .L_64)
.L_64:
        /*005c*/ 	.word	0x00000000
        /*0060*/ 	.short	0x0009
        /*0062*/ 	.short	0x0038
        /*0064*/ 	.byte	0x00, 0xf0, 0x11, 0x00


	//----- nvinfo : EIATTR_KPARAM_INFO
	.align		4
.L_65:
        /*0068*/ 	.byte	0x04, 0x17
        /*006a*/ 	.short	(.L_67 - .L_66)
.L_66:
        /*006c*/ 	.word	0x00000000
        /*0070*/ 	.short	0x0008
        /*0072*/ 	.short	0x0034
        /*0074*/ 	.byte	0x00, 0xf0, 0x11, 0x00


	//----- nvinfo : EIATTR_KPARAM_INFO
	.align		4
.L_67:
        /*0078*/ 	.byte	0x04, 0x17
        /*007a*/ 	.short	(.L_69 - .L_68)
.L_68:
        /*007c*/ 	.word	0x00000000
        /*0080*/ 	.short	0x0007
        /*0082*/ 	.short	0x0030
        /*0084*/ 	.byte	0x00, 0xf0, 0x11, 0x00


	//----- nvinfo : EIATTR_KPARAM_INFO
	.align		4
.L_69:
        /*0088*/ 	.byte	0x04, 0x17
        /*008a*/ 	.short	(.L_71 - .L_70)
.L_70:
        /*008c*/ 	.word	0x00000000
        /*0090*/ 	.short	0x0006
        /*0092*/ 	.short	0x002c
        /*0094*/ 	.byte	0x00, 0xf0, 0x11, 0x00


	//----- nvinfo : EIATTR_KPARAM_INFO
	.align		4
.L_71:
        /*0098*/ 	.byte	0x04, 0x17
        /*009a*/ 	.short	(.L_73 - .L_72)
.L_72:
        /*009c*/ 	.word	0x00000000
        /*00a0*/ 	.short	0x0005
        /*00a2*/ 	.short	0x0028
        /*00a4*/ 	.byte	0x00, 0xf0, 0x11, 0x00


	//----- nvinfo : EIATTR_KPARAM_INFO
	.align		4
.L_73:
        /*00a8*/ 	.byte	0x04, 0x17
        /*00aa*/ 	.short	(.L_75 - .L_74)
.L_74:
        /*00ac*/ 	.word	0x00000000
        /*00b0*/ 	.short	0x0004
        /*00b2*/ 	.short	0x0020
        /*00b4*/ 	.byte	0x00, 0xf0, 0x21, 0x00


	//----- nvinfo : EIATTR_KPARAM_INFO
	.align		4
.L_75:
        /*00b8*/ 	.byte	0x04, 0x17
        /*00ba*/ 	.short	(.L_77 - .L_76)
.L_76:
        /*00bc*/ 	.word	0x00000000
        /*00c0*/ 	.short	0x0003
        /*00c2*/ 	.short	0x0018
        /*00c4*/ 	.byte	0x00, 0xf0, 0x21, 0x00


	//----- nvinfo : EIATTR_KPARAM_INFO
	.align		4
.L_77:
        /*00c8*/ 	.byte	0x04, 0x17
        /*00ca*/ 	.short	(.L_79 - .L_78)
.L_78:
        /*00cc*/ 	.word	0x00000000
        /*00d0*/ 	.short	0x0002
        /*00d2*/ 	.short	0x0010
        /*00d4*/ 	.byte	0x00, 0xf0, 0x21, 0x00


	//----- nvinfo : EIATTR_KPARAM_INFO
	.align		4
.L_79:
        /*00d8*/ 	.byte	0x04, 0x17
        /*00da*/ 	.short	(.L_81 - .L_80)
.L_80:
        /*00dc*/ 	.word	0x00000000
        /*00e0*/ 	.short	0x0001
        /*00e2*/ 	.short	0x0008
        /*00e4*/ 	.byte	0x00, 0xf0, 0x21, 0x00


	//----- nvinfo : EIATTR_KPARAM_INFO
	.align		4
.L_81:
        /*00e8*/ 	.byte	0x04, 0x17
        /*00ea*/ 	.short	(.L_83 - .L_82)
.L_82:
        /*00ec*/ 	.word	0x00000000
        /*00f0*/ 	.short	0x0000
        /*00f2*/ 	.short	0x0000
        /*00f4*/ 	.byte	0x00, 0xf0, 0x21, 0x00


	//----- nvinfo : EIATTR_SPARSE_MMA_MASK
	.align		4
.L_83:
        /*00f8*/ 	.byte	0x03, 0x50
        /*00fa*/ 	.short	0x0000


	//----- nvinfo : EIATTR_MAXREG_COUNT
	.align		4
        /*00fc*/ 	.byte	0x03, 0x1b
        /*00fe*/ 	.short	0x00ff


	//----- nvinfo : EIATTR_NUM_BARRIERS
	.align		4
        /*0100*/ 	.byte	0x02, 0x4c
        /*0102*/ 	.byte	0x01
	.zero		1


	//----- nvinfo : EIATTR_MERCURY_ISA_VERSION
	.align		4
        /*0104*/ 	.byte	0x03, 0x5f
        /*0106*/ 	.short	0x0101


	//----- nvinfo : EIATTR_EXIT_INSTR_OFFSETS
	.align		4
        /*0108*/ 	.byte	0x04, 0x1c
        /*010a*/ 	.short	(.L_85 - .L_84)


	//   ....[0]....
.L_84:
        /*010c*/ 	.word	0x00000050


	//   ....[1]....
        /*0110*/ 	.word	0x00000300


	//   ....[2]....
        /*0114*/ 	.word	0x00000a20


	//   ....[3]....
        /*0118*/ 	.word	0x00004070


	//   ....[4]....
        /*011c*/ 	.word	0x00004350


	//   ....[5]....
        /*0120*/ 	.word	0x00004630


	//   ....[6]....
        /*0124*/ 	.word	0x00004800


	//   ....[7]....
        /*0128*/ 	.word	0x000048a0


	//   ....[8]....
        /*012c*/ 	.word	0x000048e0


	//----- nvinfo : EIATTR_CRS_STACK_SIZE
	.align		4
.L_85:
        /*0130*/ 	.byte	0x04, 0x1e
        /*0132*/ 	.short	(.L_87 - .L_86)
.L_86:
        /*0134*/ 	.word	0x00000000


	//----- nvinfo : EIATTR_CBANK_PARAM_SIZE
	.align		4
.L_87:
        /*0138*/ 	.byte	0x03, 0x19
        /*013a*/ 	.short	0x005c


	//----- nvinfo : EIATTR_PARAM_CBANK
	.align		4
        /*013c*/ 	.byte	0x04, 0x0a
        /*013e*/ 	.short	(.L_89 - .L_88)
	.align		4
.L_88:
        /*0140*/ 	.word	index@(.nv.constant0._Z28gemm_half_q_half_gptq_kernelILi4ELb1ELb1EEvPK6__halfPKjS4_S2_PS0_iiiiiPKtibS2_i)
        /*0144*/ 	.short	0x0210
        /*0146*/ 	.short	0x005c


	//----- nvinfo : EIATTR_SW_WAR
	.align		4
.L_89:
        /*0148*/ 	.byte	0x04, 0x36
        /*014a*/ 	.short	(.L_91 - .L_90)
.L_90:
        /*014c*/ 	.word	0x00000008
.L_91:


//--------------------- .nv.info._Z28gemm_half_q_half_gptq_kernelILi3ELb1ELb1EEvPK6__halfPKjS4_S2_PS0_iiiiiPKtibS2_i --------------------------
	.section	.nv.info._Z28gemm_half_q_half_gptq_kernelILi3ELb1ELb1EEvPK6__halfPKjS4_S2_PS0_iiiiiPKtibS2_i,"",@"SHT_CUDA_INFO"
	.sectionflags	@""
	.align	4


	//----- nvinfo : EIATTR_CUDA_API_VERSION
	.align		4
        /*0000*/ 	.byte	0x04, 0x37
        /*0002*/ 	.short	(.L_93 - .L_92)
.L_92:
        /*0004*/ 	.word	0x00000082


	//----- nvinfo : EIATTR_KPARAM_INFO
	.align		4
.L_93:
        /*0008*/ 	.byte	0x04, 0x17
        /*000a*/ 	.short	(.L_95 - .L_94)
.L_94:
        /*000c*/ 	.word	0x00000000
        /*0010*/ 	.short	0x000e
        /*0012*/ 	.short	0x0058
        /*0014*/ 	.byte	0x00, 0xf0, 0x11, 0x00


	//----- nvinfo : EIATTR_KPARAM_INFO
	.align		4
.L_95:
        /*0018*/ 	.byte	0x04, 0x17
        /*001a*/ 	.short	(.L_97 - .L_96)
.L_96:
        /*001c*/ 	.word	0x00000000
        /*0020*/ 	.short	0x000d
        /*0022*/ 	.short	0x0050
        /*0024*/ 	.byte	0x00, 0xf0, 0x21, 0x00


	//----- nvinfo : EIATTR_KPARAM_INFO
	.align		4
.L_97:
        /*0028*/ 	.byte	0x04, 0x17
        /*002a*/ 	.short	(.L_99 - .L_98)
.L_98:
        /*002c*/ 	.word	0x00000000
        /*0030*/ 	.short	0x000c
        /*0032*/ 	.short	0x004c
        /*0034*/ 	.byte	0x00, 0xf0, 0x05, 0x00


	//----- nvinfo : EIATTR_KPARAM_INFO
	.align		4
.L_99:
        /*0038*/ 	.byte	0x04, 0x17
        /*003a*/ 	.short	(.L_101 - .L_100)
.L_100:
        /*003c*/ 	.word	0x00000000
        /*0040*/ 	.short	0x000b
        /*0042*/ 	.short	0x0048
        /*0044*/ 	.byte	0x00, 0xf0, 0x11, 0x00


	//----- nvinfo : EIATTR_KPARAM_INFO
	.align		4
.L_101:
        /*0048*/ 	.byte	0x04, 0x17
        /*004a*/ 	.short	(.L_103 - .L_102)
.L_102:
        /*004c*/ 	.word	0x00000000
        /*0050*/ 	.short	0x000a
        /*0052*/ 	.short	0x0040
        /*0054*/ 	.byte	0x00, 0xf0, 0x21, 0x00


	//----- nvinfo : EIATTR_KPARAM_INFO
	.align		4
.L_103:
        /*0058*/ 	.byte	0x04, 0x17
        /*005a*/ 	.short	(.L_105 - .L_104)
.L_104:
        /*005c*/ 	.word	0x00000000
        /*0060*/ 	.short	0x0009
        /*0062*/ 	.short	0x0038
        /*0064*/ 	.byte	0x00, 0xf0, 0x11, 0x00


	//----- nvinfo : EIATTR_KPARAM_INFO
	.align		4
.L_105:
        /*0068*/ 	.byte	0x04, 0x17
        /*006a*/ 	.short	(.L_107 - .L_106)
.L_106:
        /*006c*/ 	.word	0x00000000
        /*0070*/ 	.short	0x0008
        /*0072*/ 	.short	0x0034
        /*0074*/ 	.byte	0x00, 0xf0, 0x11, 0x00


	//----- nvinfo : EIATTR_KPARAM_INFO
	.align		4
.L_107:
        /*0078*/ 	.byte	0x04, 0x17
        /*007a*/ 	.short	(.L_109 - .L_108)
.L_108:
        /*007c*/ 	.word	0x00000000
        /*0080*/ 	.short	0x0007
        /*0082*/ 	.short	0x0030
        /*0084*/ 	.byte	0x00, 0xf0, 0x11, 0x00


	//----- nvinfo : EIATTR_KPARAM_INFO
	.align		4
.L_109:
        /*0088*/ 	.byte	0x04, 0x17
        /*008a*/ 	.short	(.L_111 - .L_110)
.L_110:
        /*008c*/ 	.word	0x00000000
        /*0090*/ 	.short	0x0006
        /*0092*/ 	.short	0x002c
        /*0094*/ 	.byte	0x00, 0xf0, 0x11, 0x00


	//----- nvinfo : EIATTR_KPARAM_INFO
	.align		4
.L_111:
        /*0098*/ 	.byte	0x04, 0x17
        /*009a*/ 	.short	(.L_113 - .L_112)
.L_112:
        /*009c*/ 	.word	0x00000000
        /*00a0*/ 	.short	0x0005
        /*00a2*/ 	.short	0x0028
        /*00a4*/ 	.byte	0x00, 0xf0, 0x11, 0x00


	//----- nvinfo : EIATTR_KPARAM_INFO
	.align		4
.L_113:
        /*00a8*/ 	.byte	0x04, 0x17
        /*00aa*/ 	.short	(.L_115 - .L_114)
.L_114:
        /*00ac*/ 	.word	0x00000000
        /*00b0*/ 	.short	0x0004
        /*00b2*/ 	.short	0x0020
        /*00b4*/ 	.byte	0x00, 0xf0, 0x21, 0x00


	//----- nvinfo : EIATTR_KPARAM_INFO
	.align		4
.L_115:
        /*00b8*/ 	.byte	0x04, 0x17
        /*00ba*/ 	.short	(.L_117 - .L_116)
.L_116:
        /*00bc*/ 	.word	0x00000000
        /*00c0*/ 	.short	0x0003
        /*00c2*/ 	.short	0x0018
        /*00c4*/ 	.byte	0x00, 0xf0, 0x21, 0x00


	//----- nvinfo : EIATTR_KPARAM_INFO
	.align		4
.L_117:
        /*00c8*/ 	.byte	0x04, 0x17
        /*00ca*/ 	.short	(.L_119 - .L_118)
.L_118:
        /*00cc*/ 	.word	0x00000000
        /*00d0*/ 	.short	0x0002
        /*00d2*/ 	.short	0x0010
        /*00d4*/ 	.byte	0x00, 0xf0, 0x21, 0x00


	//----- nvinfo : EIATTR_KPARAM_INFO
	.align		4
.L_119:
        /*00d8*/ 	.byte	0x04, 0x17
        /*00da*/ 	.short	(.L_121 - .L_120)
.L_120:
        /*00dc*/ 	.word	0x00000000
        /*00e0*/ 	.short	0x0001
        /*00e2*/ 	.short	0x0008
        /*00e4*/ 	.byte	0x00, 0xf0, 0x21, 0x00


	//----- nvinfo : EIATTR_KPARAM_INFO
	.align		4
.L_121:
        /*00e8*/ 	.byte	0x04, 0x17
        /*00ea*/ 	.short	(.L_123 - .L_122)
.L_122:
        /*00ec*/ 	.word	0x00000000
        /*00f0*/ 	.short	0x0000
        /*00f2*/ 	.short	0x0000
        /*00f4*/ 	.byte	0x00, 0xf0, 0x21, 0x00


	//----- nvinfo : EIATTR_SPARSE_MMA_MASK
	.align		4
.L_123:
        /*00f8*/ 	.byte	0x03, 0x50
        /*00fa*/ 	.short	0x0000


	//----- nvinfo : EIATTR_MAXREG_COUNT
	.align		4
        /*00fc*/ 	.byte	0x03, 0x1b
        /*00fe*/ 	.short	0x00ff


	//----- nvinfo : EIATTR_NUM_BARRIERS
	.align		4
        /*0100*/ 	.byte	0x02, 0x4c
        /*0102*/ 	.byte	0x01
	.zero		1


	//----- nvinfo : EIATTR_MERCURY_ISA_VERSION
	.align		4
        /*0104*/ 	.byte	0x03, 0x5f
        /*0106*/ 	.short	0x0101


	//----- nvinfo : EIATTR_EXIT_INSTR_OFFSETS
	.align		4
        /*0108*/ 	.byte	0x04, 0x1c
        /*010a*/ 	.short	(.L_125 - .L_124)


	//   ....[0]....
.L_124:
        /*010c*/ 	.word	0x00000050


	//   ....[1]....
        /*0110*/ 	.word	0x00000290


	//   ....[2]....
        /*0114*/ 	.word	0x000009b0


	//   ....[3]....
        /*0118*/ 	.word	0x000039d0


	//   ....[4]....
        /*011c*/ 	.word	0x00003cb0


	//   ....[5]....
        /*0120*/ 	.word	0x00003e80


	//   ....[6]....
        /*0124*/ 	.word	0x00003f20


	//   ....[7]....
        /*0128*/ 	.word	0x00003f60


	//----- nvinfo : EIATTR_CRS_STACK_SIZE
	.align		4
.L_125:
        /*012c*/ 	.byte	0x04, 0x1e
        /*012e*/ 	.short	(.L_127 - .L_126)
.L_126:
        /*0130*/ 	.word	0x00000000


	//----- nvinfo : EIATTR_CBANK_PARAM_SIZE
	.align		4
.L_127:
        /*0134*/ 	.byte	0x03, 0x19
        /*0136*/ 	.short	0x005c


	//----- nvinfo : EIATTR_PARAM_CBANK
	.align		4
        /*0138*/ 	.byte	0x04, 0x0a
        /*013a*/ 	.short	(.L_129 - .L_128)
	.align		4
.L_128:
        /*013c*/ 	.word	index@(.nv.constant0._Z28gemm_half_q_half_gptq_kernelILi3ELb1ELb1EEvPK6__halfPKjS4_S2_PS0_iiiiiPKtibS2_i)
        /*0140*/ 	.short	0x0210
        /*0142*/ 	.short	0x005c


	//----- nvinfo : EIATTR_SW_WAR
	.align		4
.L_129:
        /*0144*/ 	.byte	0x04, 0x36
        /*0146*/ 	.short	(.L_131 - .L_130)
.L_130:
        /*0148*/ 	.word	0x00000008
.L_131:


//--------------------- .nv.info._Z28gemm_half_q_half_gptq_kernelILi2ELb1ELb1EEvPK6__halfPKjS4_S2_PS0_iiiiiPKtibS2_i --------------------------
	.section	.nv.info._Z28gemm_half_q_half_gptq_kernelILi2ELb1ELb1EEvPK6__halfPKjS4_S2_PS0_iiiiiPKtibS2_i,"",@"SHT_CUDA_INFO"
	.sectionflags	@""
	.align	4


	//----- nvinfo : EIATTR_CUDA_API_VERSION
	.align		4
        /*0000*/ 	.byte	0x04, 0x37
        /*0002*/ 	.short	(.L_133 - .L_132)
.L_132:
        /*0004*/ 	.word	0x00000082


	//----- nvinfo : EIATTR_KPARAM_INFO
	.align		4
.L_133:
        /*0008*/ 	.byte	0x04, 0x17
        /*000a*/ 	.short	(.L_135 - .L_134)
.L_134:
        /*000c*/ 	.word	0x00000000
        /*0010*/ 	.short	0x000e
        /*0012*/ 	.short	0x0058
        /*0014*/ 	.byte	0x00, 0xf0, 0x11, 0x00


	//----- nvinfo : EIATTR_KPARAM_INFO
	.align		4
.L_135:
        /*0018*/ 	.byte	0x04, 0x17
        /*001a*/ 	.short	(.L_137 - .L_136)
.L_136:
        /*001c*/ 	.word	0x00000000
        /*0020*/ 	.short	0x000d
        /*0022*/ 	.short	0x0050
        /*0024*/ 	.byte	0x00, 0xf0, 0x21, 0x00


	//----- nvinfo : EIATTR_KPARAM_INFO
	.align		4
.L_137:
        /*0028*/ 	.byte	0x04, 0x17
        /*002a*/ 	.short	(.L_139 - .L_138)
.L_138:
        /*002c*/ 	.word	0x00000000
        /*0030*/ 	.short	0x000c
        /*0032*/ 	.short	0x004c
        /*0034*/ 	.byte	0x00, 0xf0, 0x05, 0x00


	//----- nvinfo : EIATTR_KPARAM_INFO
	.align		4
.L_139:
        /*0038*/ 	.byte	0x04, 0x17
        /*003a*/ 	.short	(.L_141 - .L_140)
.L_140:
        /*003c*/ 	.word	0x00000000
        /*0040*/ 	.short	0x000b
        /*0042*/ 	.short	0x0048
        /*0044*/ 	.byte	0x00, 0xf0, 0x11, 0x00


	//----- nvinfo : EIATTR_KPARAM_INFO
	.align		4
.L_141:
        /*0048*/ 	.byte	0x04, 0x17
        /*004a*/ 	.short	(.L_143 - .L_142)
.L_142:
        /*004c*/ 	.word	0x00000000
        /*0050*/ 	.short	0x000a
        /*0052*/ 	.short	0x0040
        /*0054*/ 	.byte	0x00, 0xf0, 0x21, 0x00


	//----- nvinfo : EIATTR_KPARAM_INFO
	.align		4
.L_143:
        /*0058*/ 	.byte	0x04, 0x17
        /*005a*/ 	.short	(.L_145 - .L_144)
.L_144:
        /*005c*/ 	.word	0x00000000
        /*0060*/ 	.short	0x0009
        /*0062*/ 	.short	0x0038
        /*0064*/ 	.byte	0x00, 0xf0, 0x11, 0x00


	//----- nvinfo : EIATTR_KPARAM_INFO
	.align		4
.L_145:
        /*0068*/ 	.byte	0x04, 0x17
        /*006a*/ 	.short	(.L_147 - .L_146)
.L_146:
        /*006c*/ 	.word	0x00000000
        /*0070*/ 	.short	0x0008
        /*0072*/ 	.short	0x0034
        /*0074*/ 	.byte	0x00, 0xf0, 0x11, 0x00


	//----- nvinfo : EIATTR_KPARAM_INFO
	.align		4
.L_147:
        /*0078*/ 	.byte	0x04, 0x17
        /*007a*/ 	.short	(.L_149 - .L_148)
.L_148:
        /*007c*/ 	.word	0x00000000
        /*0080*/ 	.short	0x0007
        /*0082*/ 	.short	0x0030
        /*0084*/ 	.byte	0x00, 0xf0, 0x11, 0x00


	//----- nvinfo : EIATTR_KPARAM_INFO
	.align		4
.L_149:
        /*0088*/ 	.byte	0x04, 0x17
        /*008a*/ 	.short	(.L_151 - .L_150)
.L_150:
        /*008c*/ 	.word	0x00000000
        /*0090*/ 	.short	0x0006
        /*0092*/ 	.short	0x002c
        /*0094*/ 	.byte	0x00, 0xf0, 0x11, 0x00


	//----- nvinfo : EIATTR_KPARAM_INFO
	.align		4
.L_151:
        /*0098*/ 	.byte	0x04, 0x17
        /*009a*/ 	.short	(.L_153 - .L_152)
.L_152:
        /*009c*/ 	.word	0x00000000
        /*00a0*/ 	.short	0x0005
        /*00a2*/ 	.short	0x0028
        /*00a4*/ 	.byte	0x00, 0xf0, 0x11, 0x00


	//----- nvinfo : EIATTR_KPARAM_INFO
	.align		4
.L_153:
        /*00a8*/ 	.byte	0x04, 0x17
        /*00aa*/ 	.short	(.L_155 - .L_154)
.L_154:
        /*00ac*/ 	.word	0x00000000
        /*00b0*/ 	.short	0x0004
        /*00b2*/ 	.short	0x0020
        /*00b4*/ 	.byte	0x00, 0xf0, 0x21, 0x00


	//----- nvinfo : EIATTR_KPARAM_INFO
	.align		4
.L_155:
        /*00b8*/ 	.byte	0x04, 0x17
        /*00ba*/ 	.short	(.L_157 - .L_156)
.L_156:
        /*00bc*/ 	.word	0x00000000
        /*00c0*/ 	.short	0x0003
        /*00c2*/ 	.short	0x0018
        /*00c4*/ 	.byte	0x00, 0xf0, 0x21, 0x00


	//----- nvinfo : EIATTR_KPARAM_INFO
	.align		4
.L_157:
        /*00c8*/ 	.byte	0x04, 0x17
        /*00ca*/ 	.short	(.L_159 - .L_158)
.L_158:
        /*00cc*/ 	.word	0x00000000
        /*00d0*/ 	.short	0x0002
        /*00d2*/ 	.short	0x0010
        /*00d4*/ 	.byte	0x00, 0xf0, 0x21, 0x00


	//----- nvinfo : EIATTR_KPARAM_INFO
	.align		4
.L_159:
        /*00d8*/ 	.byte	0x04, 0x17
        /*00da*/ 	.short	(.L_161 - .L_160)
.L_160:
        /*00dc*/ 	.word	0x00000000
        /*00e0*/ 	.short	0x0001
        /*00e2*/ 	.short	0x0008
        /*00e4*/ 	.byte	0x00, 0xf0, 0x21, 0x00


	//----- nvinfo : EIATTR_KPARAM_INFO
	.align		4
.L_161:
        /*00e8*/ 	.byte	0x04, 0x17
        /*00ea*/ 	.short	(.L_163 - .L_162)
.L_162:
        /*00ec*/ 	.word	0x00000000
        /*00f0*/ 	.short	0x0000
        /*00f2*/ 	.short	0x0000
        /*00f4*/ 	.byte	0x00, 0xf0, 0x21, 0x00


	//----- nvinfo : EIATTR_SPARSE_MMA_MASK
	.align		4
.L_163:
        /*00f8*/ 	.byte	0x03, 0x50
        /*00fa*/ 	.short	0x0000


	//----- nvinfo : EIATTR_MAXREG_COUNT
	.align		4
        /*00fc*/ 	.byte	0x03, 0x1b
        /*00fe*/ 	.short	0x00ff


	//----- nvinfo : EIATTR_NUM_BARRIERS
	.align		4
        /*0100*/ 	.byte	0x02, 0x4c
        /*0102*/ 	.byte	0x01
	.zero		1


	//----- nvinfo : EIATTR_MERCURY_ISA_VERSION
	.align		4
        /*0104*/ 	.byte	0x03, 0x5f
        /*0106*/ 	.short	0x0101


	//----- nvinfo : EIATTR_EXIT_INSTR_OFFSETS
	.align		4
        /*0108*/ 	.byte	0x04, 0x1c
        /*010a*/ 	.short	(.L_165 - .L_164)


	//   ....[0]....
.L_164:
        /*010c*/ 	.word	0x00000050


	//   ....[1]....
        /*0110*/ 	.word	0x00000150


	//   ....[2]....
        /*0114*/ 	.word	0x000008f0


	//   ....[3]....
        /*0118*/ 	.word	0x000031e0


	//   ....[4]....
        /*011c*/ 	.word	0x000033b0


	//   ....[5]....
        /*0120*/ 	.word	0x00003450


	//   ....[6]....
        /*0124*/ 	.word	0x00003490


	//----- nvinfo : EIATTR_CRS_STACK_SIZE
	.align		4
.L_165:
        /*0128*/ 	.byte	0x04, 0x1e
        /*012a*/ 	.short	(.L_167 - .L_166)
.L_166:
        /*012c*/ 	.word	0x00000000


	//----- nvinfo : EIATTR_CBANK_PARAM_SIZE
	.align		4
.L_167:
        /*0130*/ 	.byte	0x03, 0x19
        /*0132*/ 	.short	0x005c


	//----- nvinfo : EIATTR_PARAM_CBANK
	.align		4
        /*0134*/ 	.byte	0x04, 0x0a
        /*0136*/ 	.short	(.L_169 - .L_168)
	.align		4
.L_168:
        /*0138*/ 	.word	index@(.nv.constant0._Z28gemm_half_q_half_gptq_kernelILi2ELb1ELb1EEvPK6__halfPKjS4_S2_PS0_iiiiiPKtibS2_i)
        /*013c*/ 	.short	0x0210
        /*013e*/ 	.short	0x005c


	//----- nvinfo : EIATTR_SW_WAR
	.align		4
.L_169:
        /*0140*/ 	.byte	0x04, 0x36
        /*0142*/ 	.short	(.L_171 - .L_170)
.L_170:
        /*0144*/ 	.word	0x00000008
.L_171:


//--------------------- .nv.info._Z28gemm_half_q_half_gptq_kernelILi1ELb1ELb1EEvPK6__halfPKjS4_S2_PS0_iiiiiPKtibS2_i --------------------------
	.section	.nv.info._Z28gemm_half_q_half_gptq_kernelILi1ELb1ELb1EEvPK6__halfPKjS4_S2_PS0_iiiiiPKtibS2_i,"",@"SHT_CUDA_INFO"
	.sectionflags	@""
	.align	4


	//----- nvinfo : EIATTR_CUDA_API_VERSION
	.align		4
        /*0000*/ 	.byte	0x04, 0x37
        /*0002*/ 	.short	(.L_173 - .L_172)
.L_172:
        /*0004*/ 	.word	0x00000082


	//----- nvinfo : EIATTR_KPARAM_INFO
	.align		4
.L_173:
        /*0008*/ 	.byte	0x04, 0x17
        /*000a*/ 	.short	(.L_175 - .L_174)
.L_174:
        /*000c*/ 	.word	0x00000000
        /*0010*/ 	.short	0x000e
        /*0012*/ 	.short	0x0058
        /*0014*/ 	.byte	0x00, 0xf0, 0x11, 0x00


	//----- nvinfo : EIATTR_KPARAM_INFO
	.align		4
.L_175:
        /*0018*/ 	.byte	0x04, 0x17
        /*001a*/ 	.short	(.L_177 - .L_176)
.L_176:
        /*001c*/ 	.word	0x00000000
        /*0020*/ 	.short	0x000d
        /*0022*/ 	.short	0x0050
        /*0024*/ 	.byte	0x00, 0xf0, 0x21, 0x00


	//----- nvinfo : EIATTR_KPARAM_INFO
	.align		4
.L_177:
        /*0028*/ 	.byte	0x04, 0x17
        /*002a*/ 	.short	(.L_179 - .L_178)
.L_178:
        /*002c*/ 	.word	0x00000000
        /*0030*/ 	.short	0x000c
        /*0032*/ 	.short	0x004c
        /*0034*/ 	.byte	0x00, 0xf0, 0x05, 0x00


	//----- nvinfo : EIATTR_KPARAM_INFO
	.align		4
.L_179:
        /*0038*/ 	.byte	0x04, 0x17
        /*003a*/ 	.short	(.L_181 - .L_180)
.L_180:
        /*003c*/ 	.word	0x00000000
        /*0040*/ 	.short	0x000b
        /*0042*/ 	.short	0x0048
        /*0044*/ 	.byte	0x00, 0xf0, 0x11, 0x00


	//----- nvinfo : EIATTR_KPARAM_INFO
	.align		4
.L_181:
        /*0048*/ 	.byte	0x04, 0x17
        /*004a*/ 	.short	(.L_183 - .L_182)
.L_182:
        /*004c*/ 	.word	0x00000000
        /*0050*/ 	.short	0x000a
        /*0052*/ 	.short	0x0040
        /*0054*/ 	.byte	0x00, 0xf0, 0x21, 0x00


	//----- nvinfo : EIATTR_KPARAM_INFO
	.align		4
.L_183:
        /*0058*/ 	.byte	0x04, 0x17
        /*005a*/ 	.short	(.L_185 - .L_184)
.L_184:
        /*005c*/ 	.word	0x00000000
        /*0060*/ 	.short	0x0009
        /*0062*/ 	.short	0x0038
        /*0064*/ 	.byte	0x00, 0xf0, 0x11, 0x00


	//----- nvinfo : EIATTR_KPARAM_INFO
	.align		4
.L_185:
        /*0068*/ 	.byte	0x04, 0x17
        /*006a*/ 	.short	(.L_187 - .L_186)
.L_186:
        /*006c*/ 	.word	0x00000000
        /*0070*/ 	.short	0x0008
        /*0072*/ 	.short	0x0034
        /*0074*/ 	.byte	0x00, 0xf0, 0x11, 0x00


	//----- nvinfo : EIATTR_KPARAM_INFO
	.align		4
.L_187:
        /*0078*/ 	.byte	0x04, 0x17
        /*007a*/ 	.short	(.L_189 - .L_188)
.L_188:
        /*007c*/ 	.word	0x00000000
        /*0080*/ 	.short	0x0007
        /*0082*/ 	.short	0x0030
        /*0084*/ 	.byte	0x00, 0xf0, 0x11, 0x00


	//----- nvinfo : EIATTR_KPARAM_INFO
	.align		4
.L_189:
        /*0088*/ 	.byte	0x04, 0x17
        /*008a*/ 	.short	(.L_191 - .L_190)
.L_190:
        /*008c*/ 	.word	0x00000000
        /*0090*/ 	.short	0x0006
        /*0092*/ 	.short	0x002c
        /*0094*/ 	.byte	0x00, 0xf0, 0x11, 0x00


	//----- nvinfo : EIATTR_KPARAM_INFO
	.align		4
.L_191:
        /*0098*/ 	.byte	0x04, 0x17
        /*009a*/ 	.short	(.L_193 - .L_192)
.L_192:
        /*009c*/ 	.word	0x00000000
        /*00a0*/ 	.short	0x0005
        /*00a2*/ 	.short	0x0028
        /*00a4*/ 	.byte	0x00, 0xf0, 0x11, 0x00


	//----- nvinfo : EIATTR_KPARAM_INFO
	.align		4
.L_193:
        /*00a8*/ 	.byte	0x04, 0x17
        /*00aa*/ 	.short	(.L_195 - .L_194)
.L_194:
        /*00ac*/ 	.word	0x00000000
        /*00b0*/ 	.short	0x0004
        /*00b2*/ 	.short	0x0020
        /*00b4*/ 	.byte	0x00, 0xf0, 0x21, 0x00


	//----- nvinfo : EIATTR_KPARAM_INFO
	.align		4
.L_195:
        /*00b8*/ 	.byte	0x04, 0x17
        /*00ba*/ 	.short	(.L_197 - .L_196)
.L_196:
        /*00bc*/ 	.word	0x00000000
        /*00c0*/ 	.short	0x0003
        /*00c2*/ 	.short	0x0018
        /*00c4*/ 	.byte	0x00, 0xf0, 0x21, 0x00


	//----- nvinfo : EIATTR_KPARAM_INFO
	.align		4
.L_197:
        /*00c8*/ 	.byte	0x04, 0x17
        /*00ca*/ 	.short	(.L_199 - .L_198)
.L_198:
        /*00cc*/ 	.word	0x00000000
        /*00d0*/ 	.short	0x0002
        /*00d2*/ 	.short	0x0010
        /*00d4*/ 	.byte	0x00, 0xf0, 0x21, 0x00


	//----- nvinfo : EIATTR_KPARAM_INFO
	.align		4
.L_199:
        /*00d8*/ 	.byte	0x04, 0x17
        /*00da*/ 	.short	(.L_201 - .L_200)
.L_200:
        /*00dc*/ 	.word	0x00000000
        /*00e0*/ 	.short	0x0001
        /*00e2*/ 	.short	0x0008
        /*00e4*/ 	.byte	0x00, 0xf0, 0x21, 0x00


	//----- nvinfo : EIATTR_KPARAM_INFO
	.align		4
.L_201:
        /*00e8*/ 	.byte	0x04, 0x17
        /*00ea*/ 	.short	(.L_203 - .L_202)
.L_202:
        /*00ec*/ 	.word	0x00000000
        /*00f0*/ 	.short	0x0000
        /*00f2*/ 	.short	0x0000
        /*00f4*/ 	.byte	0x00, 0xf0, 0x21, 0x00


	//----- nvinfo : EIATTR_SPARSE_MMA_MASK
	.align		4
.L_203:
        /*00f8*/ 	.byte	0x03, 0x50
        /*00fa*/ 	.short	0x0000


	//----- nvinfo : EIATTR_MAXREG_COUNT
	.align		4
        /*00fc*/ 	.byte	0x03, 0x1b
        /*00fe*/ 	.short	0x00ff


	//----- nvinfo : EIATTR_NUM_BARRIERS
	.align		4
        /*0100*/ 	.byte	0x02, 0x4c
        /*0102*/ 	.byte	0x01
	.zero		1


	//----- nvinfo : EIATTR_MERCURY_ISA_VERSION
	.align		4
        /*0104*/ 	.byte	0x03, 0x5f
        /*0106*/ 	.short	0x0101


	//----- nvinfo : EIATTR_EXIT_INSTR_OFFSETS
	.align		4
        /*0108*/ 	.byte	0x04, 0x1c
        /*010a*/ 	.short	(.L_205 - .L_204)


	//   ....[0]....
.L_204:
        /*010c*/ 	.word	0x00000050


	//   ....[1]....
        /*0110*/ 	.word	0x000000a0


	//   ....[2]....
        /*0114*/ 	.word	0x00000350


	//   ....[3]....
        /*0118*/ 	.word	0x00002270


	//   ....[4]....
        /*011c*/ 	.word	0x00002310


	//   ....[5]....
        /*0120*/ 	.word	0x00002350


	//----- nvinfo : EIATTR_CRS_STACK_SIZE
	.align		4
.L_205:
        /*0124*/ 	.byte	0x04, 0x1e
        /*0126*/ 	.short	(.L_207 - .L_206)
.L_206:
        /*0128*/ 	.word	0x00000000


	//----- nvinfo : EIATTR_CBANK_PARAM_SIZE
	.align		4
.L_207:
        /*012c*/ 	.byte	0x03, 0x19
        /*012e*/ 	.short	0x005c


	//----- nvinfo : EIATTR_PARAM_CBANK
	.align		4
        /*0130*/ 	.byte	0x04, 0x0a
        /*0132*/ 	.short	(.L_209 - .L_208)
	.align		4
.L_208:
        /*0134*/ 	.word	index@(.nv.constant0._Z28gemm_half_q_half_gptq_kernelILi1ELb1ELb1EEvPK6__halfPKjS4_S2_PS0_iiiiiPKtibS2_i)
        /*0138*/ 	.short	0x0210
        /*013a*/ 	.short	0x005c


	//----- nvinfo : EIATTR_SW_WAR
	.align		4
.L_209:
        /*013c*/ 	.byte	0x04, 0x36
        /*013e*/ 	.short	(.L_211 - .L_210)
.L_210:
        /*0140*/ 	.word	0x00000008
.L_211:


//--------------------- .nv.callgraph             --------------------------
	.section	.nv.callgraph,"",@"SHT_CUDA_CALLGRAPH"
	.align	4
	.sectionentsize	8
	.align		4
        /*0000*/ 	.word	0x00000000
	.align		4
        /*0004*/ 	.word	0xffffffff
	.align		4
        /*0008*/ 	.word	0x00000000
	.align		4
        /*000c*/ 	.word	0xfffffffe
	.align		4
        /*0010*/ 	.word	0x00000000
	.align		4
        /*0014*/ 	.word	0xfffffffd
	.align		4
        /*0018*/ 	.word	0x00000000
	.align		4
        /*001c*/ 	.word	0xfffffffc


//--------------------- .nv.constant4             --------------------------
	.section	.nv.constant4,"a",@progbits
	.align	8
	.align		8
.nv.constant4:
        /*0000*/ 	.dword	_ZN45_INTERNAL_d9a299b3_14_unit_gptq_3_cu_14e5b2ed4cuda3std3__45__cpo5beginE
	.align		8
        /*0008*/ 	.dword	_ZN45_INTERNAL_d9a299b3_14_unit_gptq_3_cu_14e5b2ed4cuda3std3__45__cpo3endE
	.align		8
        /*0010*/ 	.dword	_ZN45_INTERNAL_d9a299b3_14_unit_gptq_3_cu_14e5b2ed4cuda3std3__45__cpo6cbeginE
	.align		8
        /*0018*/ 	.dword	_ZN45_INTERNAL_d9a299b3_14_unit_gptq_3_cu_14e5b2ed4cuda3std3__45__cpo4cendE
	.align		8
        /*0020*/ 	.dword	_ZN45_INTERNAL_d9a299b3_14_unit_gptq_3_cu_14e5b2ed4cuda3std3__45__cpo6rbeginE
	.align		8
        /*0028*/ 	.dword	_ZN45_INTERNAL_d9a299b3_14_unit_gptq_3_cu_14e5b2ed4cuda3std3__45__cpo4rendE
	.align		8
        /*0030*/ 	.dword	_ZN45_INTERNAL_d9a299b3_14_unit_gptq_3_cu_14e5b2ed4cuda3std3__45__cpo7crbeginE
	.align		8
        /*0038*/ 	.dword	_ZN45_INTERNAL_d9a299b3_14_unit_gptq_3_cu_14e5b2ed4cuda3std3__45__cpo5crendE
	.align		8
        /*0040*/ 	.dword	_ZN45_INTERNAL_d9a299b3_14_unit_gptq_3_cu_14e5b2ed4cuda3std3__447_GLOBAL__N__d9a299b3_14_unit_gptq_3_cu_14e5b2ed6ignoreE
	.align		8
        /*0048*/ 	.dword	_ZN45_INTERNAL_d9a299b3_14_unit_gptq_3_cu_14e5b2ed4cuda3std3__419piecewise_constructE
	.align		8
        /*0050*/ 	.dword	_ZN45_INTERNAL_d9a299b3_14_unit_gptq_3_cu_14e5b2ed4cuda3std3__48in_placeE
	.align		8
        /*0058*/ 	.dword	_ZN45_INTERNAL_d9a299b3_14_unit_gptq_3_cu_14e5b2ed4cuda3std3__420unreachable_sentinelE
	.align		8
        /*0060*/ 	.dword	_ZN45_INTERNAL_d9a299b3_14_unit_gptq_3_cu_14e5b2ed4cuda3std6ranges3__45__cpo4swapE
	.align		8
        /*0068*/ 	.dword	_ZN45_INTERNAL_d9a299b3_14_unit_gptq_3_cu_14e5b2ed4cuda3std6ranges3__45__cpo9iter_moveE
	.align		8
        /*0070*/ 	.dword	_ZN45_INTERNAL_d9a299b3_14_unit_gptq_3_cu_14e5b2ed4cuda3std6ranges3__45__cpo5beginE
	.align		8
        /*0078*/ 	.dword	_ZN45_INTERNAL_d9a299b3_14_unit_gptq_3_cu_14e5b2ed4cuda3std6ranges3__45__cpo3endE
	.align		8
        /*0080*/ 	.dword	_ZN45_INTERNAL_d9a299b3_14_unit_gptq_3_cu_14e5b2ed4cuda3std6ranges3__45__cpo6cbeginE
	.align		8
        /*0088*/ 	.dword	_ZN45_INTERNAL_d9a299b3_14_unit_gptq_3_cu_14e5b2ed4cuda3std6ranges3__45__cpo4cendE
	.align		8
        /*0090*/ 	.dword	_ZN45_INTERNAL_d9a299b3_14_unit_gptq_3_cu_14e5b2ed4cuda3std6ranges3__45__cpo7advanceE
	.align		8
        /*0098*/ 	.dword	_ZN45_INTERNAL_d9a299b3_14_unit_gptq_3_cu_14e5b2ed4cuda3std6ranges3__45__cpo9iter_swapE
	.align		8
        /*00a0*/ 	.dword	_ZN45_INTERNAL_d9a299b3_14_unit_gptq_3_cu_14e5b2ed4cuda3std6ranges3__45__cpo4nextE
	.align		8
        /*00a8*/ 	.dword	_ZN45_INTERNAL_d9a299b3_14_unit_gptq_3_cu_14e5b2ed4cuda3std6ranges3__45__cpo4prevE
	.align		8
        /*00b0*/ 	.dword	_ZN45_INTERNAL_d9a299b3_14_unit_gptq_3_cu_14e5b2ed4cuda3std6ranges3__45__cpo4dataE
	.align		8
        /*00b8*/ 	.dword	_ZN45_INTERNAL_d9a299b3_14_unit_gptq_3_cu_14e5b2ed4cuda3std6ranges3__45__cpo5cdataE
	.align		8
        /*00c0*/ 	.dword	_ZN45_INTERNAL_d9a299b3_14_unit_gptq_3_cu_14e5b2ed4cuda3std6ranges3__45__cpo4sizeE
	.align		8
        /*00c8*/ 	.dword	_ZN45_INTERNAL_d9a299b3_14_unit_gptq_3_cu_14e5b2ed4cuda3std6ranges3__45__cpo5ssizeE
	.align		8
        /*00d0*/ 	.dword	_ZN45_INTERNAL_d9a299b3_14_unit_gptq_3_cu_14e5b2ed4cuda3std6ranges3__45__cpo8distanceE
	.align		8
        /*00d8*/ 	.dword	_ZN45_INTERNAL_d9a299b3_14_unit_gptq_3_cu_14e5b2ed6thrust23THRUST_300001_SM_900_NS6system6detail10sequential3seqE


//--------------------- .text._Z28gemm_half_q_half_gptq_kernelILi4ELb1ELb1EEvPK6__halfPKjS4_S2_PS0_iiiiiPKtibS2_i --------------------------
	.section	.text._Z28gemm_half_q_half_gptq_kernelILi4ELb1ELb1EEvPK6__halfPKjS4_S2_PS0_iiiiiPKtibS2_i,"ax",@progbits
	.align	128
        .global         _Z28gemm_half_q_half_gptq_kernelILi4ELb1ELb1EEvPK6__halfPKjS4_S2_PS0_iiiiiPKtibS2_i
        .type           _Z28gemm_half_q_half_gptq_kernelILi4ELb1ELb1EEvPK6__halfPKjS4_S2_PS0_iiiiiPKtibS2_i,@function
        .size           _Z28gemm_half_q_half_gptq_kernelILi4ELb1ELb1EEvPK6__halfPKjS4_S2_PS0_iiiiiPKtibS2_i,(.L_x_158 - _Z28gemm_half_q_half_gptq_kernelILi4ELb1ELb1EEvPK6__halfPKjS4_S2_PS0_iiiiiPKtibS2_i)
        .other          _Z28gemm_half_q_half_gptq_kernelILi4ELb1ELb1EEvPK6__halfPKjS4_S2_PS0_iiiiiPKtibS2_i,@"STO_CUDA_ENTRY STV_DEFAULT"
_Z28gemm_half_q_half_gptq_kernelILi4ELb1ELb1EEvPK6__halfPKjS4_S2_PS0_iiiiiPKtibS2_i:
.text._Z28gemm_half_q_half_gptq_kernelILi4ELb1ELb1EEvPK6__halfPKjS4_S2_PS0_iiiiiPKtibS2_i:
[----:B------:R-:W-:Y:S01]  /*0000*/  LDC R1, c[0x0][0x28] ;  /* 0x00000a00ff017b82 */ /* 0x000fe20000000800 */
[----:B------:R-:W0:Y:S07]  /*0010*/  S2R R0, SR_CTAID.Y ;  /* 0x0000000000007919 */ /* 0x000e2e0000002600 */
[----:B------:R-:W0:Y:S02]  /*0020*/  LDC R3, c[0x0][0x238] ;  /* 0x00008e00ff037b82 */ /* 0x000e240000000800 */
[----:B0-----:R-:W-:-:S05]  /*0030*/  IMAD R56, R0, -0x4, R3 ;  /* 0xfffffffc00387824 */ /* 0x001fca00078e0203 */
[----:B------:R-:W-:-:S13]  /*0040*/  ISETP.GE.AND P0, PT, R56, 0x1, PT ;  /* 0x000000013800780c */ /* 0x000fda0003f06270 */
[----:B------:R-:W-:Y:S05]  /*0050*/  @!P0 EXIT ;  /* 0x000000000000894d */ /* 0x000fea0003800000 */
[----:B------:R-:W0:Y:S01]  /*0060*/  LDC.64 R4, c[0x0][0x260] ;  /* 0x00009800ff047b82 */ /* 0x000e220000000a00 */
[----:B------:R-:W-:-:S07]  /*0070*/  ULDC.64 UR8, c[0x0][0x208] ;  /* 0x0000820000087ab9 */ /* 0x000fce0000000a00 */
[----:B------:R-:W1:Y:S01]  /*0080*/  S2UR UR12, SR_CTAID.Z ;  /* 0x00000000000c79c3 */ /* 0x000e620000002700 */
[----:B------:R-:W2:Y:S07]  /*0090*/  S2R R2, SR_TID.X ;  /* 0x0000000000027919 */ /* 0x000eae0000002100 */
[----:B------:R-:W3:Y:S01]  /*00a0*/  LDC R3, c[0x0][0x240] ;  /* 0x00009000ff037b82 */ /* 0x000ee20000000800 */
[----:B0-----:R-:W4:Y:S01]  /*00b0*/  LDG.E.U16 R4, desc[UR8][R4.64] ;  /* 0x0000000804047981 */ /* 0x001f22000c1e1500 */
[----:B------:R-:W-:-:S06]  /*00c0*/  VIMNMX R56, R56, 0x4, PT ;  /* 0x0000000438387848 */ /* 0x000fcc0003fe0100 */
[----:B------:R-:W0:Y:S01]  /*00d0*/  S2UR UR4, SR_CTAID.X ;  /* 0x00000000000479c3 */ /* 0x000e220000002500 */
[----:B------:R-:W-:Y:S02]  /*00e0*/  PRMT R54, RZ, 0x7610, R54 ;  /* 0x00007610ff367816 */ /* 0x000fe40000000036 */
[----:B------:R-:W-:Y:S02]  /*00f0*/  ISETP.GE.AND P1, PT, R56, 0x2, PT ;  /* 0x000000023800780c */ /* 0x000fe40003f26270 */
[----:B------:R-:W-:Y:S01]  /*0100*/  PRMT R53, RZ, 0x7610, R53 ;  /* 0x00007610ff357816 */ /* 0x000fe20000000035 */
[----:B-1----:R-:W-:Y:S01]  /*0110*/  USHF.L.U32 UR10, UR12, 0x7, URZ ;  /* 0x000000070c0a7899 */ /* 0x002fe2000800063f */
[----:B------:R-:W-:Y:S02]  /*0120*/  PRMT R52, RZ, 0x7610, R52 ;  /* 0x00007610ff347816 */ /* 0x000fe40000000034 */
[----:B----4-:R-:W-:-:S13]  /*0130*/  R2UR UR11, R4 ;  /* 0x00000000040b72ca */ /* 0x010fda00000e0000 */
[----:B------:R-:W-:Y:S01]  /*0140*/  MOV R8, UR11 ;  /* 0x0000000b00087c02 */ /* 0x000fe20008000f00 */
[----:B0-23--:R-:W-:Y:S06]  /*0150*/  @!P1 BRA `(.L_x_0) ;  /* 0x0000000000549947 */ /* 0x00dfec0003800000 */
[----:B------:R-:W0:Y:S08]  /*0160*/  LDC R11, c[0x0][0x268] ;  /* 0x00009a00ff0b7b82 */ /* 0x000e300000000800 */
[----:B------:R-:W1:Y:S01]  /*0170*/  LDC.64 R4, c[0x0][0x260] ;  /* 0x00009800ff047b82 */ /* 0x000e620000000a00 */
[----:B0-----:R-:W-:Y:S02]  /*0180*/  SHF.R.S32.HI R9, RZ, 0x1f, R11 ;  /* 0x0000001fff097819 */ /* 0x001fe4000001140b */
[----:B------:R-:W-:-:S02]  /*0190*/  SHF.L.U32 R7, R11, 0x1, RZ ;  /* 0x000000010b077819 */ /* 0x000fc400000006ff */
[----:B------:R-:W-:Y:S02]  /*01a0*/  SHF.L.U64.HI R10, R11, 0x1, R9 ;  /* 0x000000010b0a7819 */ /* 0x000fe40000010209 */
[----:B-1----:R-:W-:-:S04]  /*01b0*/  IADD3 R4, P0, R7, R4, RZ ;  /* 0x0000000407047210 */ /* 0x002fc80007f1e0ff */
[----:B------:R-:W-:-:S05]  /*01c0*/  IADD3.X R5, R10, R5, RZ, P0, !PT ;  /* 0x000000050a057210 */ /* 0x000fca00007fe4ff */
[----:B------:R-:W2:Y:S01]  /*01d0*/  LDG.E.U16 R52, desc[UR8][R4.64] ;  /* 0x0000000804347981 */ /* 0x000ea2000c1e1500 */
[----:B------:R-:W-:Y:S02]  /*01e0*/  ISETP.NE.AND P0, PT, R56, 0x2, PT ;  /* 0x000000023800780c */ /* 0x000fe40003f05270 */
[----:B--2---:R-:W-:-:S11]  /*01f0*/  LOP3.LUT R8, R52, UR11, RZ, 0xfc, !PT ;  /* 0x0000000b34087c12 */ /* 0x004fd6000f8efcff */
[----:B------:R-:W-:Y:S05]  /*0200*/  @!P0 BRA `(.L_x_0) ;  /* 0x0000000000288947 */ /* 0x000fea0003800000 */
[----:B------:R-:W-:Y:S02]  /*0210*/  ISETP.GE.AND P0, PT, R56, 0x4, PT ;  /* 0x000000043800780c */ /* 0x000fe40003f06270 */
[----:B------:R-:W-:-:S04]  /*0220*/  IADD3 R6, P2, R4, R7, RZ ;  /* 0x0000000704067210 */ /* 0x000fc80007f5e0ff */
[----:B------:R-:W-:-:S05]  /*0230*/  IADD3.X R7, R5, R10, RZ, P2, !PT ;  /* 0x0000000a05077210 */ /* 0x000fca00017fe4ff */
[----:B------:R-:W2:Y:S02]  /*0240*/  LDG.E.U16 R53, desc[UR8][R6.64] ;  /* 0x0000000806357981 */ /* 0x000ea4000c1e1500 */
[----:B------:R-:W-:-:S04]  /*0250*/  @P0 LEA R4, P2, R11, R4, 0x2 ;  /* 0x000000040b040211 */ /* 0x000fc800078410ff */
[----:B------:R-:W-:-:S05]  /*0260*/  @P0 LEA.HI.X R5, R11, R5, R9, 0x2, P2 ;  /* 0x000000050b050211 */ /* 0x000fca00010f1409 */
[----:B------:R-:W3:Y:S01]  /*0270*/  @P0 LDG.E.U16 R54, desc[UR8][R4.64] ;  /* 0x0000000804360981 */ /* 0x000ee2000c1e1500 */
[----:B--2---:R-:W-:-:S04]  /*0280*/  LOP3.LUT R8, R53, R8, RZ, 0xfc, !PT ;  /* 0x0000000835087212 */ /* 0x004fc800078efcff */
[----:B---3--:R-:W-:-:S04]  /*0290*/  @P0 LOP3.LUT R9, R54, R8, RZ, 0xfc, !PT ;  /* 0x0000000836090212 */ /* 0x008fc800078efcff */
[----:B------:R-:W-:-:S07]  /*02a0*/  @P0 PRMT R8, R9, 0x7610, R8 ;  /* 0x0000761009080816 */ /* 0x000fce0000000008 */
.L_x_0:
[----:B------:R-:W-:Y:S02]  /*02b0*/  PRMT R4, R8, 0x9910, RZ ;  /* 0x0000991008047816 */ /* 0x000fe400000000ff */
[----:B------:R-:W-:Y:S02]  /*02c0*/  MOV R6, UR10 ;  /* 0x0000000a00067c02 */ /* 0x000fe40008000f00 */
[----:B------:R-:W-:Y:S02]  /*02d0*/  ISETP.NE.AND P0, PT, R4, RZ, PT ;  /* 0x000000ff0400720c */ /* 0x000fe40003f05270 */
[----:B------:R-:W-:-:S04]  /*02e0*/  VIADDMNMX R6, R6, 0x80, R3, PT ;  /* 0x0000008006067846 */ /* 0x000fc80003800103 */
[----:B------:R-:W-:-:S07]  /*02f0*/  R2UR UR7, R6 ;  /* 0x00000000060772ca */ /* 0x000fce00000e0000 */
[----:B------:R-:W-:Y:S08]  /*0300*/  @!P0 EXIT ;  /* 0x000000000000894d */ /* 0x000ff00003800000 */
[----:B------:R-:W-:Y:S01]  /*0310*/  IADD3 R5, R2, UR10, RZ ;  /* 0x0000000a02057c10 */ /* 0x000fe2000fffe0ff */
[----:B------:R-:W-:Y:S01]  /*0320*/  USHF.L.U32 UR4, UR4, 0x9, URZ ;  /* 0x0000000904047899 */ /* 0x000fe2000800063f */
[----:B------:R-:W-:Y:S02]  /*0330*/  BSSY B0, `(.L_x_1) ;  /* 0x000006c000007945 */ /* 0x000fe40003800000 */
[----:B------:R-:W-:-:S03]  /*0340*/  ISETP.GE.AND P0, PT, R5, UR7, PT ;  /* 0x0000000705007c0c */ /* 0x000fc6000bf06270 */
[----:B------:R-:W-:-:S10]  /*0350*/  LEA R55, R2, UR4, 0x2 ;  /* 0x0000000402377c11 */ /* 0x000fd4000f8e10ff */
[----:B------:R-:W-:Y:S05]  /*0360*/  @P0 BRA `(.L_x_2) ;  /* 0x0000000400a00947 */ /* 0x000fea0003800000 */
[----:B------:R-:W-:Y:S01]  /*0370*/  ULDC.64 UR14, c[0x0][0x250] ;  /* 0x00009400000e7ab9 */ /* 0x000fe20000000a00 */
[----:B------:R-:W-:Y:S02]  /*0380*/  SHF.R.S32.HI R4, RZ, 0x1f, R5 ;  /* 0x0000001fff047819 */ /* 0x000fe40000011405 */
[----:B------:R-:W-:-:S04]  /*0390*/  ISETP.NE.U32.AND P0, PT, RZ, UR14, PT ;  /* 0x0000000eff007c0c */ /* 0x000fc8000bf05070 */
[----:B------:R-:W-:-:S13]  /*03a0*/  ISETP.NE.AND.EX P0, PT, RZ, UR15, PT, P0 ;  /* 0x0000000fff007c0c */ /* 0x000fda000bf05300 */
[----:B------:R-:W-:Y:S05]  /*03b0*/  @!P0 BRA `(.L_x_3) ;  /* 0x0000000000d08947 */ /* 0x000fea0003800000 */
[----:B------:R-:W-:-:S04]  /*03c0*/  LEA R6, P0, R5, UR14, 0x1 ;  /* 0x0000000e05067c11 */ /* 0x000fc8000f8008ff */
[----:B------:R-:W-:Y:S01]  /*03d0*/  LEA.HI.X R7, R5, UR15, R4, 0x1, P0 ;  /* 0x0000000f05077c11 */ /* 0x000fe200080f0c04 */
[----:B------:R-:W0:Y:S01]  /*03e0*/  S2UR UR6, SR_CgaCtaId ;  /* 0x00000000000679c3 */ /* 0x000e220000008800 */
[----:B------:R-:W-:Y:S01]  /*03f0*/  ISETP.GT.AND P2, PT, R56, 0x3, PT ;  /* 0x000000033800780c */ /* 0x000fe20003f44270 */
[----:B------:R-:W-:Y:S01]  /*0400*/  UMOV UR5, 0x400 ;  /* 0x0000040000057882 */ /* 0x000fe20000000000 */
[----:B------:R-:W-:Y:S01]  /*0410*/  ULDC.64 UR14, c[0x0][0x210] ;  /* 0x00008400000e7ab9 */ /* 0x000fe20000000a00 */
[----:B------:R-:W2:Y:S01]  /*0420*/  LDG.E.U16.CONSTANT R6, desc[UR8][R6.64] ;  /* 0x0000000806067981 */ /* 0x000ea2000c1e9500 */
[----:B------:R-:W-:Y:S01]  /*0430*/  IMAD R4, R0, R3, RZ ;  /* 0x0000000300047224 */ /* 0x000fe200078e02ff */
[----:B------:R-:W-:-:S04]  /*0440*/  HFMA2.MMA R13, -RZ, RZ, 0, 0 ;  /* 0x00000000ff0d7435 */ /* 0x000fc800000001ff */
[----:B------:R-:W-:Y:S01]  /*0450*/  SHF.L.U32 R5, R4, 0x2, RZ ;  /* 0x0000000204057819 */ /* 0x000fe200000006ff */
[----:B0-----:R-:W-:-:S06]  /*0460*/  ULEA UR5, UR6, UR5, 0x18 ;  /* 0x0000000506057291 */ /* 0x001fcc000f8ec03f */
[----:B------:R-:W-:Y:S02]  /*0470*/  LEA R12, R2, UR5, 0x1 ;  /* 0x00000005020c7c11 */ /* 0x000fe4000f8e08ff */
[----:B--2---:R-:W-:-:S04]  /*0480*/  IADD3 R8, P0, R6, R5, RZ ;  /* 0x0000000506087210 */ /* 0x004fc80007f1e0ff */
[----:B------:R-:W-:Y:S02]  /*0490*/  LEA.HI.X.SX32 R5, R5, RZ, 0x1, P0 ;  /* 0x000000ff05057211 */ /* 0x000fe400000f0eff */
[----:B------:R-:W-:-:S04]  /*04a0*/  LEA R4, P0, R8, UR14, 0x1 ;  /* 0x0000000e08047c11 */ /* 0x000fc8000f8008ff */
[----:B------:R-:W-:Y:S02]  /*04b0*/  LEA.HI.X R5, R8, UR15, R5, 0x1, P0 ;  /* 0x0000000f08057c11 */ /* 0x000fe400080f0c05 */
[----:B------:R-:W-:Y:S01]  /*04c0*/  PLOP3.LUT P0, PT, PT, PT, PT, 0x80, 0x0 ;  /* 0x000000000000781c */ /* 0x000fe20003f0f070 */
[----:B------:R-:W-:-:S12]  /*04d0*/  @!P2 BRA `(.L_x_4) ;  /* 0x000000000048a947 */ /* 0x000fd80003800000 */
[----:B------:R-:W-:Y:S02]  /*04e0*/  PLOP3.LUT P0, PT, PT, PT, PT, 0x8, 0x0 ;  /* 0x000000000000781c */ /* 0x000fe40003f0e170 */
[----:B------:R-:W-:-:S11]  /*04f0*/  IADD3 R14, R56, -0x3, RZ ;  /* 0xfffffffd380e7810 */ /* 0x000fd60007ffe0ff */
.L_x_5:
[C---:B------:R-:W-:Y:S01]  /*0500*/  IMAD.WIDE R6, R3.reuse, 0x2, R4 ;  /* 0x0000000203067825 */ /* 0x040fe200078e0204 */
[----:B------:R0:W2:Y:S03]  /*0510*/  LDG.E.U16.CONSTANT R15, desc[UR8][R4.64] ;  /* 0x00000008040f7981 */ /* 0x0000a6000c1e9500 */
[C---:B------:R-:W-:Y:S02]  /*0520*/  IMAD.WIDE R8, R3.reuse, 0x2, R6 ;  /* 0x0000000203087825 */ /* 0x040fe400078e0206 */
[----:B------:R-:W3:Y:S02]  /*0530*/  LDG.E.U16.CONSTANT R7, desc[UR8][R6.64] ;  /* 0x0000000806077981 */ /* 0x000ee4000c1e9500 */
[----:B------:R-:W-:Y:S02]  /*0540*/  IMAD.WIDE R10, R3, 0x2, R8 ;  /* 0x00000002030a7825 */ /* 0x000fe400078e0208 */
[----:B------:R-:W4:Y:S04]  /*0550*/  LDG.E.U16.CONSTANT R9, desc[UR8][R8.64] ;  /* 0x0000000808097981 */ /* 0x000f28000c1e9500 */
[----:B------:R-:W5:Y:S01]  /*0560*/  LDG.E.U16.CONSTANT R17, desc[UR8][R10.64] ;  /* 0x000000080a117981 */ /* 0x000f62000c1e9500 */
[----:B------:R-:W-:-:S04]  /*0570*/  IADD3 R13, R13, 0x4, RZ ;  /* 0x000000040d0d7810 */ /* 0x000fc80007ffe0ff */
[----:B------:R-:W-:Y:S01]  /*0580*/  ISETP.GE.AND P2, PT, R13, R14, PT ;  /* 0x0000000e0d00720c */ /* 0x000fe20003f46270 */
[----:B0-----:R-:W-:Y:S01]  /*0590*/  IMAD.WIDE R4, R3, 0x2, R10 ;  /* 0x0000000203047825 */ /* 0x001fe200078e020a */
[----:B--2---:R-:W-:Y:S04]  /*05a0*/  STS.U16 [R12], R15 ;  /* 0x0000000f0c007388 */ /* 0x004fe80000000400 */
[----:B---3--:R-:W-:Y:S04]  /*05b0*/  STS.U16 [R12+0x100], R7 ;  /* 0x000100070c007388 */ /* 0x008fe80000000400 */
[----:B----4-:R-:W-:Y:S04]  /*05c0*/  STS.U16 [R12+0x200], R9 ;  /* 0x000200090c007388 */ /* 0x010fe80000000400 */
[----:B-----5:R0:W-:Y:S02]  /*05d0*/  STS.U16 [R12+0x300], R17 ;  /* 0x000300110c007388 */ /* 0x0201e40000000400 */
[----:B0-----:R-:W-:Y:S01]  /*05e0*/  IADD3 R12, R12, 0x400, RZ ;  /* 0x000004000c0c7810 */ /* 0x001fe20007ffe0ff */
[----:B------:R-:W-:Y:S06]  /*05f0*/  @!P2 BRA `(.L_x_5) ;  /* 0xfffffffc00c0a947 */ /* 0x000fec000383ffff */
.L_x_4:
[----:B------:R-:W-:-:S04]  /*0600*/  IADD3 R6, R56, -R13, RZ ;  /* 0x8000000d38067210 */ /* 0x000fc80007ffe0ff */
[----:B------:R-:W-:-:S13]  /*0610*/  ISETP.GT.AND P2, PT, R6, 0x1, PT ;  /* 0x000000010600780c */ /* 0x000fda0003f44270 */
[----:B------:R-:W-:Y:S01]  /*0620*/  @P2 IMAD.WIDE R6, R3, 0x2, R4 ;  /* 0x0000000203062825 */ /* 0x000fe200078e0204 */
[----:B------:R0:W2:Y:S04]  /*0630*/  @P2 LDG.E.U16.CONSTANT R9, desc[UR8][R4.64] ;  /* 0x0000000804092981 */ /* 0x0000a8000c1e9500 */
[----:B------:R-:W3:Y:S01]  /*0640*/  @P2 LDG.E.U16.CONSTANT R11, desc[UR8][R6.64] ;  /* 0x00000008060b2981 */ /* 0x000ee2000c1e9500 */
[----:B------:R-:W-:Y:S02]  /*0650*/  @P2 PLOP3.LUT P0, PT, PT, PT, PT, 0x8, 0x0 ;  /* 0x000000000000281c */ /* 0x000fe40003f0e170 */
[----:B------:R-:W-:Y:S01]  /*0660*/  @P2 IADD3 R13, R13, 0x2, RZ ;  /* 0x000000020d0d2810 */ /* 0x000fe20007ffe0ff */
[----:B0-----:R-:W-:-:S03]  /*0670*/  @P2 IMAD.WIDE R4, R3, 0x2, R6 ;  /* 0x0000000203042825 */ /* 0x001fc600078e0206 */
[----:B------:R-:W-:Y:S01]  /*0680*/  ISETP.LT.OR P0, PT, R13, R56, P0 ;  /* 0x000000380d00720c */ /* 0x000fe20000701670 */
[----:B--2---:R-:W-:Y:S04]  /*0690*/  @P2 STS.U16 [R12], R9 ;  /* 0x000000090c002388 */ /* 0x004fe80000000400 */
[----:B---3--:R0:W-:Y:S02]  /*06a0*/  @P2 STS.U16 [R12+0x100], R11 ;  /* 0x0001000b0c002388 */ /* 0x0081e40000000400 */
[----:B0-----:R-:W-:-:S06]  /*06b0*/  @P2 IADD3 R12, R12, 0x200, RZ ;  /* 0x000002000c0c2810 */ /* 0x001fcc0007ffe0ff */
[----:B------:R-:W-:Y:S05]  /*06c0*/  @!P0 BRA `(.L_x_2) ;  /* 0x0000000000c88947 */ /* 0x000fea0003800000 */
[----:B------:R-:W2:Y:S04]  /*06d0*/  LDG.E.U16.CONSTANT R5, desc[UR8][R4.64] ;  /* 0x0000000804057981 */ /* 0x000ea8000c1e9500 */
[----:B--2---:R0:W-:Y:S01]  /*06e0*/  STS.U16 [R12], R5 ;  /* 0x000000050c007388 */ /* 0x0041e20000000400 */
[----:B------:R-:W-:Y:S05]  /*06f0*/  BRA `(.L_x_2) ;  /* 0x0000000000bc7947 */ /* 0x000fea0003800000 */
.L_x_3:
[----:B------:R-:W0:Y:S01]  /*0700*/  S2UR UR6, SR_CgaCtaId ;  /* 0x00000000000679c3 */ /* 0x000e220000008800 */
[----:B------:R-:W-:Y:S01]  /*0710*/  IMAD R6, R0, R3, RZ ;  /* 0x0000000300067224 */ /* 0x000fe200078e02ff */
[----:B------:R-:W-:Y:S01]  /*0720*/  ISETP.GT.AND P2, PT, R56, 0x3, PT ;  /* 0x000000033800780c */ /* 0x000fe20003f44270 */
[----:B------:R-:W-:Y:S01]  /*0730*/  UMOV UR5, 0x400 ;  /* 0x0000040000057882 */ /* 0x000fe20000000000 */
[----:B------:R-:W-:Y:S01]  /*0740*/  ULDC.64 UR14, c[0x0][0x210] ;  /* 0x00008400000e7ab9 */ /* 0x000fe20000000a00 */
[----:B------:R-:W-:Y:S01]  /*0750*/  HFMA2.MMA R13, -RZ, RZ, 0, 0 ;  /* 0x00000000ff0d7435 */ /* 0x000fe200000001ff */
[----:B------:R-:W-:-:S04]  /*0760*/  SHF.L.U32 R6, R6, 0x2, RZ ;  /* 0x0000000206067819 */ /* 0x000fc800000006ff */
[----:B------:R-:W-:-:S04]  /*0770*/  IADD3 R5, P0, R5, R6, RZ ;  /* 0x0000000605057210 */ /* 0x000fc80007f1e0ff */
[----:B------:R-:W-:Y:S02]  /*0780*/  LEA.HI.X.SX32 R6, R6, R4, 0x1, P0 ;  /* 0x0000000406067211 */ /* 0x000fe400000f0eff */
[----:B------:R-:W-:-:S04]  /*0790*/  LEA R4, P0, R5, UR14, 0x1 ;  /* 0x0000000e05047c11 */ /* 0x000fc8000f8008ff */
[----:B------:R-:W-:Y:S02]  /*07a0*/  LEA.HI.X R5, R5, UR15, R6, 0x1, P0 ;  /* 0x0000000f05057c11 */ /* 0x000fe400080f0c06 */
[----:B------:R-:W-:Y:S01]  /*07b0*/  PLOP3.LUT P0, PT, PT, PT, PT, 0x80, 0x0 ;  /* 0x000000000000781c */ /* 0x000fe20003f0f070 */
[----:B0-----:R-:W-:-:S06]  /*07c0*/  ULEA UR5, UR6, UR5, 0x18 ;  /* 0x0000000506057291 */ /* 0x001fcc000f8ec03f */
[----:B------:R-:W-:Y:S01]  /*07d0*/  LEA R12, R2, UR5, 0x1 ;  /* 0x00000005020c7c11 */ /* 0x000fe2000f8e08ff */
[----:B------:R-:W-:Y:S06]  /*07e0*/  @!P2 BRA `(.L_x_6) ;  /* 0x000000000048a947 */ /* 0x000fec0003800000 */
[----:B------:R-:W-:Y:S02]  /*07f0*/  PLOP3.LUT P0, PT, PT, PT, PT, 0x8, 0x0 ;  /* 0x000000000000781c */ /* 0x000fe40003f0e170 */
[----:B------:R-:W-:-:S11]  /*0800*/  IADD3 R14, R56, -0x3, RZ ;  /* 0xfffffffd380e7810 */ /* 0x000fd60007ffe0ff */
.L_x_7:
        /* <DEDUP_REMOVED lines=16> */
.L_x_6:
[----:B------:R-:W-:-:S04]  /*0910*/  IADD3 R6, R56, -R13, RZ ;  /* 0x8000000d38067210 */ /* 0x000fc80007ffe0ff */
[----:B------:R-:W-:-:S13]  /*0920*/  ISETP.GT.AND P2, PT, R6, 0x1, PT ;  /* 0x000000010600780c */ /* 0x000fda0003f44270 */
[----:B------:R-:W-:Y:S01]  /*0930*/  @P2 PLOP3.LUT P0, PT, PT, PT, PT, 0x8, 0x0 ;  /* 0x000000000000281c */ /* 0x000fe20003f0e170 */
[----:B------:R-:W-:Y:S01]  /*0940*/  @P2 IMAD.WIDE R6, R3, 0x2, R4 ;  /* 0x0000000203062825 */ /* 0x000fe200078e0204 */
[----:B------:R-:W-:Y:S01]  /*0950*/  @P2 IADD3 R13, R13, 0x2, RZ ;  /* 0x000000020d0d2810 */ /* 0x000fe20007ffe0ff */
[----:B------:R0:W2:Y:S03]  /*0960*/  @P2 LDG.E.U16.CONSTANT R9, desc[UR8][R4.64] ;  /* 0x0000000804092981 */ /* 0x0000a6000c1e9500 */
[----:B------:R-:W-:Y:S01]  /*0970*/  ISETP.LT.OR P0, PT, R13, R56, P0 ;  /* 0x000000380d00720c */ /* 0x000fe20000701670 */
[----:B------:R-:W3:Y:S01]  /*0980*/  @P2 LDG.E.U16.CONSTANT R11, desc[UR8][R6.64] ;  /* 0x00000008060b2981 */ /* 0x000ee2000c1e9500 */
[----:B0-----:R-:W-:-:S11]  /*0990*/  @P2 IMAD.WIDE R4, R3, 0x2, R6 ;  /* 0x0000000203042825 */ /* 0x001fd600078e0206 */
[----:B------:R-:W4:Y:S04]  /*09a0*/  @P0 LDG.E.U16.CONSTANT R3, desc[UR8][R4.64] ;  /* 0x0000000804030981 */ /* 0x000f28000c1e9500 */
[----:B--2---:R-:W-:Y:S04]  /*09b0*/  @P2 STS.U16 [R12], R9 ;  /* 0x000000090c002388 */ /* 0x004fe80000000400 */
[----:B---3--:R0:W-:Y:S02]  /*09c0*/  @P2 STS.U16 [R12+0x100], R11 ;  /* 0x0001000b0c002388 */ /* 0x0081e40000000400 */
[----:B0-----:R-:W-:-:S05]  /*09d0*/  @P2 IADD3 R12, R12, 0x200, RZ ;  /* 0x000002000c0c2810 */ /* 0x001fca0007ffe0ff */
[----:B----4-:R1:W-:Y:S02]  /*09e0*/  @P0 STS.U16 [R12], R3 ;  /* 0x000000030c000388 */ /* 0x0103e40000000400 */
.L_x_2:
[----:B------:R-:W-:Y:S05]  /*09f0*/  BSYNC B0 ;  /* 0x0000000000007941 */ /* 0x000fea0003800000 */
.L_x_1:
[----:B------:R-:W-:Y:S02]  /*0a00*/  ULDC UR6, c[0x0][0x23c] ;  /* 0x00008f0000067ab9 */ /* 0x000fe40000000800 */
[----:B------:R-:W-:-:S13]  /*0a10*/  ISETP.GE.AND P0, PT, R55, UR6, PT ;  /* 0x0000000637007c0c */ /* 0x000fda000bf06270 */
[----:B------:R-:W-:Y:S05]  /*0a20*/  @P0 EXIT ;  /* 0x000000000000094d */ /* 0x000fea0003800000 */
[----:B------:R-:W-:Y:S02]  /*0a30*/  ULDC.U8 UR5, c[0x0][0x25c] ;  /* 0x0000970000057ab9 */ /* 0x000fe40000000000 */
[----:B------:R-:W-:-:S06]  /*0a40*/  UPRMT UR5, UR5, 0x8880, URZ ;  /* 0x0000888005057896 */ /* 0x000fcc000800003f */
[----:B------:R-:W-:-:S04]  /*0a50*/  ISETP.NE.AND P0, PT, RZ, UR5, PT ;  /* 0x00000005ff007c0c */ /* 0x000fc8000bf05270 */
[----:B------:R-:W-:-:S13]  /*0a60*/  ISETP.NE.OR P0, PT, RZ, UR12, !P0 ;  /* 0x0000000cff007c0c */ /* 0x000fda000c705670 */
[----:B------:R-:W-:Y:S05]  /*0a70*/  @P0 BRA `(.L_x_8) ;  /* 0x0000000000980947 */ /* 0x000fea0003800000 */
[----:B0-----:R-:W0:Y:S01]  /*0a80*/  LDC.64 R4, c[0x0][0x230] ;  /* 0x00008c00ff047b82 */ /* 0x001e220000000a00 */
[----:B------:R-:W-:Y:S01]  /*0a90*/  ISETP.GT.AND P2, PT, R56, 0x3, PT ;  /* 0x000000033800780c */ /* 0x000fe20003f44270 */
[----:B------:R-:W-:Y:S01]  /*0aa0*/  IMAD R0, R0, UR6, RZ ;  /* 0x0000000600007c24 */ /* 0x000fe2000f8e02ff */
[----:B------:R-:W-:Y:S01]  /*0ab0*/  HFMA2.MMA R11, -RZ, RZ, 0, 0 ;  /* 0x00000000ff0b7435 */ /* 0x000fe200000001ff */
[----:B------:R-:W-:-:S03]  /*0ac0*/  PLOP3.LUT P0, PT, PT, PT, PT, 0x80, 0x0 ;  /* 0x000000000000781c */ /* 0x000fc60003f0f070 */
[----:B-1----:R-:W-:-:S04]  /*0ad0*/  LEA R3, R0, UR4, 0x2 ;  /* 0x0000000400037c11 */ /* 0x002fc8000f8e10ff */
[----:B------:R-:W-:-:S05]  /*0ae0*/  LEA R3, R2, R3, 0x2 ;  /* 0x0000000302037211 */ /* 0x000fca00078e10ff */
[----:B0-----:R-:W-:Y:S01]  /*0af0*/  IMAD.WIDE R2, R3, 0x2, R4 ;  /* 0x0000000203027825 */ /* 0x001fe200078e0204 */
[----:B------:R-:W-:Y:S06]  /*0b00*/  @!P2 BRA `(.L_x_9) ;  /* 0x000000000044a947 */ /* 0x000fec0003800000 */
[----:B------:R-:W-:Y:S02]  /*0b10*/  PLOP3.LUT P0, PT, PT, PT, PT, 0x8, 0x0 ;  /* 0x000000000000781c */ /* 0x000fe40003f0e170 */
[----:B------:R-:W-:-:S11]  /*0b20*/  IADD3 R0, R56, -0x3, RZ ;  /* 0xfffffffd38007810 */ /* 0x000fd60007ffe0ff */
.L_x_10:
[----:B-1----:R-:W-:Y:S01]  /*0b30*/  MOV R5, UR6 ;  /* 0x0000000600057c02 */ /* 0x002fe20008000f00 */
[----:B------:R0:W-:Y:S01]  /*0b40*/  STG.E.64 desc[UR8][R2.64], RZ ;  /* 0x000000ff02007986 */ /* 0x0001e2000c101b08 */
[----:B------:R-:W-:Y:S02]  /*0b50*/  MOV R7, UR6 ;  /* 0x0000000600077c02 */ /* 0x000fe40008000f00 */
[----:B------:R-:W-:Y:S01]  /*0b60*/  MOV R9, UR6 ;  /* 0x0000000600097c02 */ /* 0x000fe20008000f00 */
[----:B------:R-:W-:Y:S01]  /*0b70*/  IMAD.WIDE R4, R5, 0x2, R2 ;  /* 0x0000000205047825 */ /* 0x000fe200078e0202 */
[----:B------:R-:W-:Y:S02]  /*0b80*/  IADD3 R11, R11, 0x4, RZ ;  /* 0x000000040b0b7810 */ /* 0x000fe40007ffe0ff */
[----:B------:R-:W-:Y:S02]  /*0b90*/  MOV R13, UR6 ;  /* 0x00000006000d7c02 */ /* 0x000fe40008000f00 */
[----:B------:R1:W-:Y:S01]  /*0ba0*/  STG.E.64 desc[UR8][R4.64], RZ ;  /* 0x000000ff04007986 */ /* 0x0003e2000c101b08 */
[----:B------:R-:W-:Y:S01]  /*0bb0*/  IMAD.WIDE R6, R7, 0x2, R4 ;  /* 0x0000000207067825 */ /* 0x000fe200078e0204 */
[----:B------:R-:W-:-:S04]  /*0bc0*/  ISETP.GE.AND P2, PT, R11, R0, PT ;  /* 0x000000000b00720c */ /* 0x000fc80003f46270 */
[----:B------:R1:W-:Y:S01]  /*0bd0*/  STG.E.64 desc[UR8][R6.64], RZ ;  /* 0x000000ff06007986 */ /* 0x0003e2000c101b08 */
[----:B------:R-:W-:-:S05]  /*0be0*/  IMAD.WIDE R8, R9, 0x2, R6 ;  /* 0x0000000209087825 */ /* 0x000fca00078e0206 */
[----:B------:R1:W-:Y:S01]  /*0bf0*/  STG.E.64 desc[UR8][R8.64], RZ ;  /* 0x000000ff08007986 */ /* 0x0003e2000c101b08 */
[----:B0-----:R-:W-:Y:S02]  /*0c00*/  IMAD.WIDE R2, R13, 0x2, R8 ;  /* 0x000000020d027825 */ /* 0x001fe400078e0208 */
[----:B------:R-:W-:Y:S05]  /*0c10*/  @!P2 BRA `(.L_x_10) ;  /* 0xfffffffc00c4a947 */ /* 0x000fea000383ffff */
.L_x_9:
[----:B------:R-:W-:Y:S02]  /*0c20*/  IADD3 R0, R56, -R11, RZ ;  /* 0x8000000b38007210 */ /* 0x000fe40007ffe0ff */
[----:B-1----:R-:W-:Y:S02]  /*0c30*/  MOV R5, UR6 ;  /* 0x0000000600057c02 */ /* 0x002fe40008000f00 */
[----:B------:R-:W-:Y:S02]  /*0c40*/  ISETP.GT.AND P2, PT, R0, 0x1, PT ;  /* 0x000000010000780c */ /* 0x000fe40003f44270 */
[----:B------:R-:W-:-:S11]  /*0c50*/  MOV R7, UR6 ;  /* 0x0000000600077c02 */ /* 0x000fd60008000f00 */
[----:B------:R-:W-:Y:S01]  /*0c60*/  @P2 PLOP3.LUT P0, PT, PT, PT, PT, 0x8, 0x0 ;  /* 0x000000000000281c */ /* 0x000fe20003f0e170 */
[----:B------:R-:W-:Y:S01]  /*0c70*/  @P2 IMAD.WIDE R4, R5, 0x2, R2 ;  /* 0x0000000205042825 */ /* 0x000fe200078e0202 */
[----:B------:R-:W-:Y:S01]  /*0c80*/  @P2 IADD3 R11, R11, 0x2, RZ ;  /* 0x000000020b0b2810 */ /* 0x000fe20007ffe0ff */
[----:B------:R0:W-:Y:S03]  /*0c90*/  @P2 STG.E.64 desc[UR8][R2.64], RZ ;  /* 0x000000ff02002986 */ /* 0x0001e6000c101b08 */
[----:B------:R-:W-:Y:S01]  /*0ca0*/  ISETP.LT.OR P0, PT, R11, R56, P0 ;  /* 0x000000380b00720c */ /* 0x000fe20000701670 */
[----:B------:R2:W-:Y:S01]  /*0cb0*/  @P2 STG.E.64 desc[UR8][R4.64], RZ ;  /* 0x000000ff04002986 */ /* 0x0005e2000c101b08 */
[----:B0-----:R-:W-:-:S11]  /*0cc0*/  @P2 IMAD.WIDE R2, R7, 0x2, R4 ;  /* 0x0000000207022825 */ /* 0x001fd600078e0204 */
[----:B------:R2:W-:Y:S02]  /*0cd0*/  @P0 STG.E.64 desc[UR8][R2.64], RZ ;  /* 0x000000ff02000986 */ /* 0x0005e4000c101b08 */
.L_x_8:
[----:B------:R-:W-:Y:S02]  /*0ce0*/  ULDC UR5, c[0x0][0x248] ;  /* 0x0000920000057ab9 */ /* 0x000fe40000000800 */
[----:B------:R-:W-:Y:S01]  /*0cf0*/  MOV R0, UR5 ;  /* 0x0000000500007c02 */ /* 0x000fe20008000f00 */
[----:B------:R-:W-:-:S03]  /*0d00*/  ULOP3.LUT UR4, UR10, UR5, URZ, 0x3c, !UPT ;  /* 0x000000050a047292 */ /* 0x000fc6000f8e3c3f */
[----:B0-2---:R-:W-:-:S03]  /*0d10*/  IABS R5, R0 ;  /* 0x0000000000057213 */ /* 0x005fc60000000000 */
[----:B------:R-:W-:Y:S01]  /*0d20*/  ISETP.LE.AND P2, PT, RZ, UR4, PT ;  /* 0x00000004ff007c0c */ /* 0x000fe2000bf43270 */
[----:B------:R-:W0:Y:S08]  /*0d30*/  I2F.RP R0, R5 ;  /* 0x0000000500007306 */ /* 0x000e300000209400 */
[----:B0-----:R-:W0:Y:S02]  /*0d40*/  MUFU.RCP R0, R0 ;  /* 0x0000000000007308 */ /* 0x001e240000001000 */
[----:B0-----:R-:W-:-:S06]  /*0d50*/  IADD3 R2, R0, 0xffffffe, RZ ;  /* 0x0ffffffe00027810 */ /* 0x001fcc0007ffe0ff */
[----:B-1----:R0:W1:Y:S02]  /*0d60*/  F2I.FTZ.U32.TRUNC.NTZ R3, R2 ;  /* 0x0000000200037305 */ /* 0x002064000021f000 */
[----:B0-----:R-:W-:Y:S02]  /*0d70*/  MOV R2, RZ ;  /* 0x000000ff00027202 */ /* 0x001fe40000000f00 */
[----:B-1----:R-:W-:-:S05]  /*0d80*/  IADD3 R4, RZ, -R3, RZ ;  /* 0x80000003ff047210 */ /* 0x002fca0007ffe0ff */
[----:B------:R-:W-:Y:S01]  /*0d90*/  IMAD R7, R4, R5, RZ ;  /* 0x0000000504077224 */ /* 0x000fe200078e02ff */
[----:B------:R-:W-:-:S03]  /*0da0*/  IABS R4, UR10 ;  /* 0x0000000a00047c13 */ /* 0x000fc60008000000 */
[----:B------:R-:W-:-:S06]  /*0db0*/  IMAD.HI.U32 R3, R3, R7, R2 ;  /* 0x0000000703037227 */ /* 0x000fcc00078e0002 */
[----:B------:R-:W-:Y:S02]  /*0dc0*/  IMAD.HI.U32 R32, R3, R4, RZ ;  /* 0x0000000403207227 */ /* 0x000fe400078e00ff */
[----:B------:R-:W0:Y:S03]  /*0dd0*/  LDC.64 R2, c[0x0][0x220] ;  /* 0x00008800ff027b82 */ /* 0x000e260000000a00 */
[----:B------:R-:W-:-:S05]  /*0de0*/  IADD3 R0, RZ, -R32, RZ ;  /* 0x80000020ff007210 */ /* 0x000fca0007ffe0ff */
[----:B------:R-:W-:Y:S01]  /*0df0*/  IMAD R0, R5, R0, R4 ;  /* 0x0000000005007224 */ /* 0x000fe200078e0204 */
[----:B------:R-:W-:-:S04]  /*0e00*/  SHF.R.S32.HI R4, RZ, 0x1f, R55 ;  /* 0x0000001fff047819 */ /* 0x000fc80000011437 */
[----:B------:R-:W-:Y:S02]  /*0e10*/  ISETP.GT.U32.AND P3, PT, R5, R0, PT ;  /* 0x000000000500720c */ /* 0x000fe40003f64070 */
[----:B------:R-:W-:-:S04]  /*0e20*/  LEA.HI R4, R4, R55, RZ, 0x3 ;  /* 0x0000003704047211 */ /* 0x000fc800078f18ff */
[----:B------:R-:W-:-:S07]  /*0e30*/  SHF.R.S32.HI R50, RZ, 0x3, R4 ;  /* 0x00000003ff327819 */ /* 0x000fce0000011404 */
[-C--:B------:R-:W-:Y:S02]  /*0e40*/  @!P3 IADD3 R0, R0, -R5.reuse, RZ ;  /* 0x800000050000b210 */ /* 0x080fe40007ffe0ff */
[----:B------:R-:W-:Y:S02]  /*0e50*/  @!P3 IADD3 R32, R32, 0x1, RZ ;  /* 0x000000012020b810 */ /* 0x000fe40007ffe0ff */
[----:B------:R-:W-:Y:S02]  /*0e60*/  ISETP.GE.U32.AND P0, PT, R0, R5, PT ;  /* 0x000000050000720c */ /* 0x000fe40003f06070 */
[----:B------:R-:W-:-:S11]  /*0e70*/  ISETP.NE.AND P3, PT, RZ, UR5, PT ;  /* 0x00000005ff007c0c */ /* 0x000fd6000bf65270 */
[----:B------:R-:W-:-:S04]  /*0e80*/  @P0 IADD3 R32, R32, 0x1, RZ ;  /* 0x0000000120200810 */ /* 0x000fc80007ffe0ff */
[----:B------:R-:W-:Y:S02]  /*0e90*/  @!P2 IADD3 R32, RZ, -R32, RZ ;  /* 0x80000020ff20a210 */ /* 0x000fe40007ffe0ff */
[----:B------:R-:W-:-:S05]  /*0ea0*/  @!P3 LOP3.LUT R32, RZ, UR5, RZ, 0x33, !PT ;  /* 0x00000005ff20bc12 */ /* 0x000fca000f8e33ff */
[----:B------:R-:W-:-:S05]  /*0eb0*/  IMAD R0, R32, UR6, RZ ;  /* 0x0000000620007c24 */ /* 0x000fca000f8e02ff */
[----:B------:R-:W-:-:S04]  /*0ec0*/  SHF.R.S32.HI R5, RZ, 0x1f, R0 ;  /* 0x0000001fff057819 */ /* 0x000fc80000011400 */
[----:B------:R-:W-:-:S04]  /*0ed0*/  LEA.HI R5, R5, R0, RZ, 0x3 ;  /* 0x0000000005057211 */ /* 0x000fc800078f18ff */
[----:B------:R-:W-:-:S05]  /*0ee0*/  LEA.HI.SX32 R5, R5, R50, 0x1d ;  /* 0x0000003205057211 */ /* 0x000fca00078feaff */
[----:B0-----:R-:W-:Y:S02]  /*0ef0*/  IMAD.WIDE R2, R5, 0x4, R2 ;  /* 0x0000000405027825 */ /* 0x001fe400078e0202 */
[----:B------:R-:W0:Y:S04]  /*0f00*/  LDC.64 R4, c[0x0][0x228] ;  /* 0x00008a00ff047b82 */ /* 0x000e280000000a00 */
[----:B------:R-:W2:Y:S01]  /*0f10*/  LDG.E.CONSTANT R2, desc[UR8][R2.64] ;  /* 0x0000000802027981 */ /* 0x000ea2000c1e9900 */
[----:B------:R-:W-:-:S05]  /*0f20*/  IADD3 R7, R55, R0, RZ ;  /* 0x0000000037077210 */ /* 0x000fca0007ffe0ff */
[----:B0-----:R-:W-:-:S05]  /*0f30*/  IMAD.WIDE R4, R7, 0x2, R4 ;  /* 0x0000000207047825 */ /* 0x001fca00078e0204 */
[----:B------:R-:W3:Y:S04]  /*0f40*/  LDG.E.CONSTANT R22, desc[UR8][R4.64] ;  /* 0x0000000804167981 */ /* 0x000ee8000c1e9900 */
[----:B------:R0:W4:Y:S01]  /*0f50*/  LDG.E.CONSTANT R24, desc[UR8][R4.64+0x4] ;  /* 0x0000040804187981 */ /* 0x000122000c1e9900 */
[----:B------:R-:W-:Y:S01]  /*0f60*/  SHF.L.U32 R51, R55, 0x2, RZ ;  /* 0x0000000237337819 */ /* 0x000fe200000006ff */
[----:B------:R-:W-:Y:S01]  /*0f70*/  UISETP.GE.AND UP0, UPT, UR10, UR7, UPT ;  /* 0x000000070a00728c */ /* 0x000fe2000bf06270 */
[----:B------:R-:W-:Y:S01]  /*0f80*/  I2F.F16 R21, -0x40 ;  /* 0xffffffc000157906 */ /* 0x000fe20000200c00 */
[----:B------:R-:W-:Y:S01]  /*0f90*/  HFMA2.MMA R20, -RZ, RZ, 0, 0 ;  /* 0x00000000ff147435 */ /* 0x000fe200000001ff */
[----:B------:R-:W-:Y:S02]  /*0fa0*/  LOP3.LUT R51, R51, 0x10, RZ, 0xc0, !PT ;  /* 0x0000001033337812 */ /* 0x000fe400078ec0ff */
[----:B------:R-:W-:-:S02]  /*0fb0*/  CS2R R14, SRZ ;  /* 0x00000000000e7805 */ /* 0x000fc4000001ff00 */
[----:B------:R-:W-:Y:S02]  /*0fc0*/  CS2R R8, SRZ ;  /* 0x0000000000087805 */ /* 0x000fe4000001ff00 */
[----:B------:R-:W-:Y:S02]  /*0fd0*/  PLOP3.LUT P0, PT, PT, PT, UP0, 0x80, 0x0 ;  /* 0x000000000000781c */ /* 0x000fe40003f0f008 */
[----:B------:R-:W-:Y:S02]  /*0fe0*/  CS2R R12, SRZ ;  /* 0x00000000000c7805 */ /* 0x000fe4000001ff00 */
[----:B------:R-:W-:Y:S01]  /*0ff0*/  CS2R R10, SRZ ;  /* 0x00000000000a7805 */ /* 0x000fe2000001ff00 */
[----:B------:R-:W-:Y:S01]  /*1000*/  BAR.SYNC.DEFER_BLOCKING 0x0 ;  /* 0x0000000000007b1d */ /* 0x000fe20000010000 */
[----:B--2---:R-:W-:-:S04]  /*1010*/  SHF.R.U32.HI R0, RZ, R51, R2 ;  /* 0x00000033ff007219 */ /* 0x004fc80000011602 */
[--C-:B------:R-:W-:Y:S02]  /*1020*/  SHF.R.U32.HI R2, RZ, 0x4, R0.reuse ;  /* 0x00000004ff027819 */ /* 0x100fe40000011600 */
[----:B------:R-:W-:Y:S02]  /*1030*/  LOP3.LUT R16, R0, 0xf, RZ, 0xc0, !PT ;  /* 0x0000000f00107812 */ /* 0x000fe400078ec0ff */
[----:B------:R-:W-:Y:S02]  /*1040*/  LOP3.LUT R17, R2, 0xf, RZ, 0xc0, !PT ;  /* 0x0000000f02117812 */ /* 0x000fe400078ec0ff */
[--C-:B------:R-:W-:Y:S02]  /*1050*/  SHF.R.U32.HI R2, RZ, 0x8, R0.reuse ;  /* 0x00000008ff027819 */ /* 0x100fe40000011600 */
[----:B------:R-:W-:Y:S02]  /*1060*/  SHF.R.U32.HI R0, RZ, 0xc, R0 ;  /* 0x0000000cff007819 */ /* 0x000fe40000011600 */
[----:B------:R-:W-:-:S02]  /*1070*/  LOP3.LUT R18, R2, 0xf, RZ, 0xc0, !PT ;  /* 0x0000000f02127812 */ /* 0x000fc400078ec0ff */
[----:B------:R-:W-:Y:S02]  /*1080*/  LOP3.LUT R19, R0, 0xf, RZ, 0xc0, !PT ;  /* 0x0000000f00137812 */ /* 0x000fe400078ec0ff */
[----:B0-----:R-:W-:Y:S02]  /*1090*/  IADD3 R4, R17, 0x1, RZ ;  /* 0x0000000111047810 */ /* 0x001fe40007ffe0ff */
[----:B------:R-:W-:Y:S02]  /*10a0*/  IADD3 R2, R18, 0x1, RZ ;  /* 0x0000000112027810 */ /* 0x000fe40007ffe0ff */
[----:B------:R-:W-:Y:S02]  /*10b0*/  IADD3 R0, R19, 0x1, RZ ;  /* 0x0000000113007810 */ /* 0x000fe40007ffe0ff */
[C---:B------:R-:W-:Y:S01]  /*10c0*/  IADD3 R3, R16.reuse, 0x1, RZ ;  /* 0x0000000110037810 */ /* 0x040fe20007ffe0ff */
[----:B------:R-:W0:Y:S01]  /*10d0*/  I2F.F16 R4, R4 ;  /* 0x0000000400047306 */ /* 0x000e220000200c00 */
[----:B------:R-:W-:-:S02]  /*10e0*/  IADD3 R16, R16, 0xe401, RZ ;  /* 0x0000e40110107810 */ /* 0x000fc40007ffe0ff */
[----:B------:R-:W-:Y:S02]  /*10f0*/  IADD3 R17, R17, 0xe401, RZ ;  /* 0x0000e40111117810 */ /* 0x000fe40007ffe0ff */
[----:B------:R-:W-:Y:S02]  /*1100*/  IADD3 R18, R18, 0xe401, RZ ;  /* 0x0000e40112127810 */ /* 0x000fe40007ffe0ff */
[----:B------:R-:W-:Y:S01]  /*1110*/  IADD3 R19, R19, 0xe401, RZ ;  /* 0x0000e40113137810 */ /* 0x000fe20007ffe0ff */
[----:B------:R-:W1:Y:S01]  /*1120*/  I2F.F16 R6, R3 ;  /* 0x0000000300067306 */ /* 0x000e620000200c00 */
[C-C-:B---3--:R-:W-:Y:S02]  /*1130*/  PRMT R33, R22.reuse, 0x5410, R22.reuse ;  /* 0x0000541016217816 */ /* 0x148fe40000000016 */
[----:B------:R-:W-:Y:S02]  /*1140*/  PRMT R31, R22, 0x7632, R22 ;  /* 0x00007632161f7816 */ /* 0x000fe40000000016 */
[----:B----4-:R-:W-:Y:S01]  /*1150*/  PRMT R29, R24, 0x5410, R24 ;  /* 0x00005410181d7816 */ /* 0x010fe20000000018 */
[----:B0-----:R-:W-:-:S02]  /*1160*/  HADD2 R25, R21.H0_H0, -R4.H0_H0 ;  /* 0xa000000415197230 */ /* 0x001fc40000000800 */
[----:B------:R-:W0:Y:S01]  /*1170*/  I2F.F16 R2, R2 ;  /* 0x0000000200027306 */ /* 0x000e220000200c00 */
[----:B------:R-:W-:Y:S02]  /*1180*/  PRMT R30, R24, 0x7632, R24 ;  /* 0x00007632181e7816 */ /* 0x000fe40000000018 */
[----:B------:R-:W-:Y:S02]  /*1190*/  CS2R R4, SRZ ;  /* 0x0000000000047805 */ /* 0x000fe4000001ff00 */
[----:B------:R-:W-:Y:S02]  /*11a0*/  PRMT R28, R16, 0x5410, R16 ;  /* 0x00005410101c7816 */ /* 0x000fe40000000010 */
[----:B------:R-:W-:Y:S01]  /*11b0*/  PRMT R26, R17, 0x5410, R17 ;  /* 0x00005410111a7816 */ /* 0x000fe20000000011 */
[----:B-1----:R-:W-:Y:S01]  /*11c0*/  HADD2 R27, R21.H0_H0, -R6.H0_H0 ;  /* 0xa0000006151b7230 */ /* 0x002fe20000000800 */
[----:B------:R-:W1:Y:S01]  /*11d0*/  I2F.F16 R0, R0 ;  /* 0x0000000000007306 */ /* 0x000e620000200c00 */
[----:B------:R-:W-:-:S02]  /*11e0*/  CS2R R6, SRZ ;  /* 0x0000000000067805 */ /* 0x000fc4000001ff00 */
[----:B------:R-:W-:Y:S02]  /*11f0*/  PRMT R24, R18, 0x5410, R18 ;  /* 0x0000541012187816 */ /* 0x000fe40000000012 */
[----:B------:R-:W-:Y:S01]  /*1200*/  PRMT R22, R19, 0x5410, R19 ;  /* 0x0000541013167816 */ /* 0x000fe20000000013 */
[C---:B0-----:R-:W-:Y:S01]  /*1210*/  HADD2 R23, R21.reuse.H0_H0, -R2.H0_H0 ;  /* 0xa000000215177230 */ /* 0x041fe20000000800 */
[----:B------:R-:W-:Y:S01]  /*1220*/  CS2R R2, SRZ ;  /* 0x0000000000027805 */ /* 0x000fe2000001ff00 */
[----:B-1----:R-:W-:Y:S01]  /*1230*/  HADD2 R21, R21.H0_H0, -R0.H0_H0 ;  /* 0xa000000015157230 */ /* 0x002fe20000000800 */
[----:B------:R-:W-:Y:S01]  /*1240*/  MOV R0, RZ ;  /* 0x000000ff00007202 */ /* 0x000fe20000000f00 */
[----:B------:R-:W-:Y:S06]  /*1250*/  @P0 BRA `(.L_x_11) ;  /* 0x0000002800c40947 */ /* 0x000fec0003800000 */
[----:B------:R-:W-:Y:S01]  /*1260*/  USHF.R.S32.HI UR4, URZ, 0x1f, UR10 ;  /* 0x0000001f3f047899 */ /* 0x000fe2000801140a */
[----:B------:R-:W-:Y:S01]  /*1270*/  MOV R20, RZ ;  /* 0x000000ff00147202 */ /* 0x000fe20000000f00 */
[----:B------:R-:W-:Y:S02]  /*1280*/  ULDC.64 UR14, c[0x0][0x218] ;  /* 0x00008600000e7ab9 */ /* 0x000fe40000000a00 */
[----:B------:R-:W-:-:S04]  /*1290*/  ULEA.HI UR4, UR4, UR10, URZ, 0x3 ;  /* 0x0000000a04047291 */ /* 0x000fc8000f8f183f */
[----:B------:R-:W-:-:S04]  /*12a0*/  USHF.R.S32.HI UR4, URZ, 0x3, UR4 ;  /* 0x000000033f047899 */ /* 0x000fc80008011404 */
[----:B------:R-:W-:Y:S01]  /*12b0*/  UIMAD UR4, UR4, UR6, URZ ;  /* 0x00000006040472a4 */ /* 0x000fe2000f8e023f */
[----:B------:R-:W0:Y:S03]  /*12c0*/  S2UR UR6, SR_CgaCtaId ;  /* 0x00000000000679c3 */ /* 0x000e260000008800 */
[----:B------:R-:W-:Y:S02]  /*12d0*/  USHF.R.S32.HI UR12, URZ, 0x1f, UR4 ;  /* 0x0000001f3f0c7899 */ /* 0x000fe40008011404 */
[----:B------:R-:W-:Y:S01]  /*12e0*/  IADD3 R59, P0, R55, UR4, RZ ;  /* 0x00000004373b7c10 */ /* 0x000fe2000ff1e0ff */
[----:B------:R-:W-:-:S03]  /*12f0*/  UIADD3 UR4, UR10, UR5, URZ ;  /* 0x000000050a047290 */ /* 0x000fc6000fffe03f */
[----:B------:R-:W-:Y:S01]  /*1300*/  LEA.HI.X.SX32 R16, R55, UR12, 0x1, P0 ;  /* 0x0000000c37107c11 */ /* 0x000fe200080f0eff */
[----:B------:R-:W-:Y:S01]  /*1310*/  UMOV UR5, 0x400 ;  /* 0x0000040000057882 */ /* 0x000fe20000000000 */
[----:B------:R-:W-:Y:S01]  /*1320*/  LEA R58, P0, R59, UR14, 0x2 ;  /* 0x0000000e3b3a7c11 */ /* 0x000fe2000f8010ff */
[----:B------:R-:W-:-:S03]  /*1330*/  ULDC UR12, c[0x0][0x248] ;  /* 0x00009200000c7ab9 */ /* 0x000fc60000000800 */
[----:B------:R-:W-:Y:S01]  /*1340*/  LEA.HI.X R59, R59, UR15, R16, 0x2, P0 ;  /* 0x0000000f3b3b7c11 */ /* 0x000fe200080f1410 */
[----:B0-----:R-:W-:-:S03]  /*1350*/  ULEA UR5, UR6, UR5, 0x18 ;  /* 0x0000000506057291 */ /* 0x001fc6000f8ec03f */
[----:B------:R-:W-:-:S09]  /*1360*/  ULDC UR6, c[0x0][0x23c] ;  /* 0x00008f0000067ab9 */ /* 0x000fd20000000800 */
.L_x_29:
[----:B------:R-:W2:Y:S01]  /*1370*/  LDG.E.128.CONSTANT R16, desc[UR8][R58.64] ;  /* 0x000000083a107981 */ /* 0x000ea2000c1e9d00 */
[----:B------:R-:W-:Y:S01]  /*1380*/  UISETP.NE.AND UP0, UPT, UR10, UR4, UPT ;  /* 0x000000040a00728c */ /* 0x000fe2000bf05270 */
[----:B------:R-:W-:-:S05]  /*1390*/  ISETP.NE.AND P2, PT, RZ, UR11, PT ;  /* 0x0000000bff007c0c */ /* 0x000fca000bf45270 */
[----:B------:R-:W-:Y:S02]  /*13a0*/  PLOP3.LUT P0, PT, PT, PT, UP0, 0x80, 0x0 ;  /* 0x000000000000781c */ /* 0x000fe40003f0f008 */
[C---:B--2---:R-:W-:Y:S02]  /*13b0*/  LOP3.LUT R35, R16.reuse, 0xf000f, RZ, 0xc0, !PT ;  /* 0x000f000f10237812 */ /* 0x044fe400078ec0ff */
[----:B------:R-:W-:Y:S02]  /*13c0*/  LOP3.LUT R36, R16, 0xf000f0, RZ, 0xc0, !PT ;  /* 0x00f000f010247812 */ /* 0x000fe400078ec0ff */
[----:B------:R-:W-:Y:S02]  /*13d0*/  SHF.R.U32.HI R38, RZ, 0x8, R16 ;  /* 0x00000008ff267819 */ /* 0x000fe40000011610 */
[C---:B------:R-:W-:Y:S02]  /*13e0*/  LOP3.LUT R39, R17.reuse, 0xf000f, RZ, 0xc0, !PT ;  /* 0x000f000f11277812 */ /* 0x040fe400078ec0ff */
[----:B------:R-:W-:-:S02]  /*13f0*/  LOP3.LUT R40, R17, 0xf000f0, RZ, 0xc0, !PT ;  /* 0x00f000f011287812 */ /* 0x000fc400078ec0ff */
[C---:B------:R-:W-:Y:S02]  /*1400*/  LOP3.LUT R43, R18.reuse, 0xf000f, RZ, 0xc0, !PT ;  /* 0x000f000f122b7812 */ /* 0x040fe400078ec0ff */
[----:B------:R-:W-:Y:S02]  /*1410*/  LOP3.LUT R44, R18, 0xf000f0, RZ, 0xc0, !PT ;  /* 0x00f000f0122c7812 */ /* 0x000fe400078ec0ff */
[----:B------:R-:W-:Y:S02]  /*1420*/  SHF.R.U32.HI R46, RZ, 0x8, R18 ;  /* 0x00000008ff2e7819 */ /* 0x000fe40000011612 */
[----:B------:R-:W-:Y:S02]  /*1430*/  SHF.R.U32.HI R34, RZ, 0x8, R19 ;  /* 0x00000008ff227819 */ /* 0x000fe40000011613 */
[----:B------:R-:W-:Y:S02]  /*1440*/  SHF.R.U32.HI R17, RZ, 0x8, R17 ;  /* 0x00000008ff117819 */ /* 0x000fe40000011611 */
[----:B------:R-:W-:-:S02]  /*1450*/  LOP3.LUT R16, R19, 0xf000f, RZ, 0xc0, !PT ;  /* 0x000f000f13107812 */ /* 0x000fc400078ec0ff */
[----:B------:R-:W-:Y:S02]  /*1460*/  LOP3.LUT R18, R19, 0xf000f0, RZ, 0xc0, !PT ;  /* 0x00f000f013127812 */ /* 0x000fe400078ec0ff */
[----:B------:R-:W-:Y:S02]  /*1470*/  LOP3.LUT R47, R38, 0xf000f, RZ, 0xc0, !PT ;  /* 0x000f000f262f7812 */ /* 0x000fe400078ec0ff */
[----:B------:R-:W-:Y:S02]  /*1480*/  LOP3.LUT R45, R46, 0xf000f, RZ, 0xc0, !PT ;  /* 0x000f000f2e2d7812 */ /* 0x000fe400078ec0ff */
[----:B------:R-:W-:Y:S02]  /*1490*/  LOP3.LUT R37, R34, 0xf000f, RZ, 0xc0, !PT ;  /* 0x000f000f22257812 */ /* 0x000fe400078ec0ff */
[----:B------:R-:W-:Y:S02]  /*14a0*/  LOP3.LUT R35, R35, 0x64006400, RZ, 0xfc, !PT ;  /* 0x6400640023237812 */ /* 0x000fe400078efcff */
[----:B------:R-:W-:-:S02]  /*14b0*/  LOP3.LUT R36, R36, 0x64006400, RZ, 0xfc, !PT ;  /* 0x6400640024247812 */ /* 0x000fc400078efcff */
[----:B------:R-:W-:Y:S02]  /*14c0*/  LOP3.LUT R38, R38, 0xf000f0, RZ, 0xc0, !PT ;  /* 0x00f000f026267812 */ /* 0x000fe400078ec0ff */
[----:B------:R-:W-:Y:S02]  /*14d0*/  LOP3.LUT R39, R39, 0x64006400, RZ, 0xfc, !PT ;  /* 0x6400640027277812 */ /* 0x000fe400078efcff */
[----:B------:R-:W-:Y:S02]  /*14e0*/  LOP3.LUT R40, R40, 0x64006400, RZ, 0xfc, !PT ;  /* 0x6400640028287812 */ /* 0x000fe400078efcff */
[C---:B------:R-:W-:Y:S02]  /*14f0*/  LOP3.LUT R41, R17.reuse, 0xf000f, RZ, 0xc0, !PT ;  /* 0x000f000f11297812 */ /* 0x040fe400078ec0ff */
[----:B------:R-:W-:Y:S02]  /*1500*/  LOP3.LUT R42, R17, 0xf000f0, RZ, 0xc0, !PT ;  /* 0x00f000f0112a7812 */ /* 0x000fe400078ec0ff */
[----:B------:R-:W-:-:S02]  /*1510*/  LOP3.LUT R43, R43, 0x64006400, RZ, 0xfc, !PT ;  /* 0x640064002b2b7812 */ /* 0x000fc400078efcff */
[----:B------:R-:W-:Y:S02]  /*1520*/  LOP3.LUT R44, R44, 0x64006400, RZ, 0xfc, !PT ;  /* 0x640064002c2c7812 */ /* 0x000fe400078efcff */
[----:B------:R-:W-:Y:S02]  /*1530*/  LOP3.LUT R46, R46, 0xf000f0, RZ, 0xc0, !PT ;  /* 0x00f000f02e2e7812 */ /* 0x000fe400078ec0ff */
[----:B------:R-:W-:Y:S02]  /*1540*/  LOP3.LUT R19, R16, 0x64006400, RZ, 0xfc, !PT ;  /* 0x6400640010137812 */ /* 0x000fe400078efcff */
[----:B------:R-:W-:Y:S02]  /*1550*/  LOP3.LUT R18, R18, 0x64006400, RZ, 0xfc, !PT ;  /* 0x6400640012127812 */ /* 0x000fe400078efcff */
[----:B------:R-:W-:Y:S01]  /*1560*/  LOP3.LUT R34, R34, 0xf000f0, RZ, 0xc0, !PT ;  /* 0x00f000f022227812 */ /* 0x000fe200078ec0ff */
[----:B------:R-:W-:Y:S06]  /*1570*/  @P0 BRA `(.L_x_12) ;  /* 0x0000000000bc0947 */ /* 0x000fec0003800000 */
[----:B------:R-:W0:Y:S01]  /*1580*/  LDC.64 R16, c[0x0][0x220] ;  /* 0x00008800ff107b82 */ /* 0x000e220000000a00 */
[----:B------:R-:W-:-:S05]  /*1590*/  IADD3 R32, R32, 0x1, RZ ;  /* 0x0000000120207810 */ /* 0x000fca0007ffe0ff */
        /* <DEDUP_REMOVED lines=11> */
[----:B------:R-:W-:Y:S01]  /*1650*/  I2F.F16 R21, -0x40 ;  /* 0xffffffc000157906 */ /* 0x000fe20000200c00 */
[----:B------:R-:W-:Y:S01]  /*1660*/  UIADD3 UR4, UR10, UR12, URZ ;  /* 0x0000000c0a047290 */ /* 0x000fe2000fffe03f */
[----:B--2---:R-:W-:-:S04]  /*1670*/  SHF.R.U32.HI R25, RZ, R51, R22 ;  /* 0x00000033ff197219 */ /* 0x004fc80000011616 */
[--C-:B------:R-:W-:Y:S02]  /*1680*/  SHF.R.U32.HI R26, RZ, 0x4, R25.reuse ;  /* 0x00000004ff1a7819 */ /* 0x100fe40000011619 */
[--C-:B0-----:R-:W-:Y:S02]  /*1690*/  SHF.R.U32.HI R16, RZ, 0xc, R25.reuse ;  /* 0x0000000cff107819 */ /* 0x101fe40000011619 */
[----:B------:R-:W-:Y:S02]  /*16a0*/  LOP3.LUT R22, R26, 0xf, RZ, 0xc0, !PT ;  /* 0x0000000f1a167812 */ /* 0x000fe400078ec0ff */
[----:B------:R-:W-:Y:S02]  /*16b0*/  SHF.R.U32.HI R26, RZ, 0x8, R25 ;  /* 0x00000008ff1a7819 */ /* 0x000fe40000011619 */
[----:B------:R-:W-:Y:S02]  /*16c0*/  LOP3.LUT R16, R16, 0xf, RZ, 0xc0, !PT ;  /* 0x0000000f10107812 */ /* 0x000fe400078ec0ff */
[----:B------:R-:W-:-:S02]  /*16d0*/  LOP3.LUT R24, R25, 0xf, RZ, 0xc0, !PT ;  /* 0x0000000f19187812 */ /* 0x000fc400078ec0ff */
[----:B------:R-:W-:Y:S02]  /*16e0*/  LOP3.LUT R26, R26, 0xf, RZ, 0xc0, !PT ;  /* 0x0000000f1a1a7812 */ /* 0x000fe400078ec0ff */
[----:B------:R-:W-:Y:S02]  /*16f0*/  IADD3 R33, R16, 0x1, RZ ;  /* 0x0000000110217810 */ /* 0x000fe40007ffe0ff */
[----:B------:R-:W-:Y:S02]  /*1700*/  IADD3 R27, R24, 0x1, RZ ;  /* 0x00000001181b7810 */ /* 0x000fe40007ffe0ff */
[----:B------:R-:W-:Y:S02]  /*1710*/  IADD3 R29, R22, 0x1, RZ ;  /* 0x00000001161d7810 */ /* 0x000fe40007ffe0ff */
[----:B------:R-:W-:Y:S01]  /*1720*/  IADD3 R17, R26, 0x1, RZ ;  /* 0x000000011a117810 */ /* 0x000fe20007ffe0ff */
[----:B------:R-:W0:Y:S01]  /*1730*/  I2F.F16 R28, R27 ;  /* 0x0000001b001c7306 */ /* 0x000e220000200c00 */
[----:B------:R-:W-:-:S02]  /*1740*/  IADD3 R24, R24, 0xe401, RZ ;  /* 0x0000e40118187810 */ /* 0x000fc40007ffe0ff */
[----:B------:R-:W-:Y:S02]  /*1750*/  IADD3 R22, R22, 0xe401, RZ ;  /* 0x0000e40116167810 */ /* 0x000fe40007ffe0ff */
[----:B------:R-:W-:-:S03]  /*1760*/  IADD3 R16, R16, 0xe401, RZ ;  /* 0x0000e40110107810 */ /* 0x000fc60007ffe0ff */
[----:B------:R4:W1:Y:S01]  /*1770*/  I2F.F16 R48, R29 ;  /* 0x0000001d00307306 */ /* 0x0008620000200c00 */
[----:B0-----:R-:W-:-:S07]  /*1780*/  HADD2 R27, R21.H0_H0, -R28.H0_H0 ;  /* 0xa000001c151b7230 */ /* 0x001fce0000000800 */
[----:B------:R0:W2:Y:S01]  /*1790*/  I2F.F16 R60, R17 ;  /* 0x00000011003c7306 */ /* 0x0000a20000200c00 */
[----:B----4-:R-:W-:Y:S02]  /*17a0*/  PRMT R29, R30, 0x5410, R30 ;  /* 0x000054101e1d7816 */ /* 0x010fe4000000001e */
[----:B------:R-:W-:Y:S02]  /*17b0*/  PRMT R28, R24, 0x5410, R24 ;  /* 0x00005410181c7816 */ /* 0x000fe40000000018 */
[----:B------:R-:W-:Y:S01]  /*17c0*/  PRMT R30, R30, 0x7632, R30 ;  /* 0x000076321e1e7816 */ /* 0x000fe2000000001e */
[----:B-1----:R-:W-:Y:S02]  /*17d0*/  HADD2 R25, R21.H0_H0, -R48.H0_H0 ;  /* 0xa000003015197230 */ /* 0x002fe40000000800 */
[----:B------:R-:W1:Y:S01]  /*17e0*/  I2F.F16 R33, R33 ;  /* 0x0000002100217306 */ /* 0x000e620000200c00 */
[----:B0-----:R-:W-:Y:S02]  /*17f0*/  IADD3 R17, R26, 0xe401, RZ ;  /* 0x0000e4011a117810 */ /* 0x001fe40007ffe0ff */
[----:B------:R-:W-:-:S02]  /*1800*/  PRMT R26, R22, 0x5410, R22 ;  /* 0x00005410161a7816 */ /* 0x000fc40000000016 */
[----:B------:R-:W-:Y:S01]  /*1810*/  PRMT R24, R17, 0x5410, R17 ;  /* 0x0000541011187816 */ /* 0x000fe20000000011 */
[C---:B--2---:R-:W-:Y:S01]  /*1820*/  HADD2 R23, R21.reuse.H0_H0, -R60.H0_H0 ;  /* 0xa000003c15177230 */ /* 0x044fe20000000800 */
[----:B------:R-:W-:Y:S01]  /*1830*/  PRMT R22, R16, 0x5410, R16 ;  /* 0x0000541010167816 */ /* 0x000fe20000000010 */
[----:B-1----:R-:W-:Y:S01]  /*1840*/  HADD2 R21, R21.H0_H0, -R33.H0_H0 ;  /* 0xa000002115157230 */ /* 0x002fe20000000800 */
[C-C-:B---3--:R-:W-:Y:S02]  /*1850*/  PRMT R33, R31.reuse, 0x5410, R31.reuse ;  /* 0x000054101f217816 */ /* 0x148fe4000000001f */
[----:B------:R-:W-:-:S07]  /*1860*/  PRMT R31, R31, 0x7632, R31 ;  /* 0x000076321f1f7816 */ /* 0x000fce000000001f */
.L_x_12:
[----:B------:R-:W-:Y:S02]  /*1870*/  LOP3.LUT R38, R38, 0x64006400, RZ, 0xfc, !PT ;  /* 0x6400640026267812 */ /* 0x000fe400078efcff */
[----:B------:R-:W-:Y:S02]  /*1880*/  LOP3.LUT R41, R41, 0x64006400, RZ, 0xfc, !PT ;  /* 0x6400640029297812 */ /* 0x000fe400078efcff */
[----:B------:R-:W-:Y:S02]  /*1890*/  LOP3.LUT R42, R42, 0x64006400, RZ, 0xfc, !PT ;  /* 0x640064002a2a7812 */ /* 0x000fe400078efcff */
[----:B------:R-:W-:Y:S01]  /*18a0*/  LOP3.LUT R17, R37, 0x64006400, RZ, 0xfc, !PT ;  /* 0x6400640025117812 */ /* 0x000fe200078efcff */
[----:B------:R-:W-:Y:S01]  /*18b0*/  HFMA2 R37, R38, 0.0625, 0.0625, R27 ;  /* 0x2c002c0026257831 */ /* 0x000fe2000000001b */
[----:B------:R-:W-:Y:S01]  /*18c0*/  HFMA2.MMA R38, R39, 1, 1, R26 ;  /* 0x3c003c0027267835 */ /* 0x000fe2000000001a */
[----:B------:R-:W-:Y:S01]  /*18d0*/  LOP3.LUT R45, R45, 0x64006400, RZ, 0xfc, !PT ;  /* 0x640064002d2d7812 */ /* 0x000fe200078efcff */
[----:B------:R-:W-:Y:S01]  /*18e0*/  HFMA2.MMA R39, R40, 0.0625, 0.0625, R25 ;  /* 0x2c002c0028277835 */ /* 0x000fe20000000019 */
[----:B------:R-:W-:Y:S01]  /*18f0*/  LOP3.LUT R47, R47, 0x64006400, RZ, 0xfc, !PT ;  /* 0x640064002f2f7812 */ /* 0x000fe200078efcff */
[----:B------:R-:W-:Y:S01]  /*1900*/  HADD2 R40, R41, R26 ;  /* 0x0000001a29287230 */ /* 0x000fe20000000000 */
[----:B------:R-:W-:Y:S01]  /*1910*/  LOP3.LUT R46, R46, 0x64006400, RZ, 0xfc, !PT ;  /* 0x640064002e2e7812 */ /* 0x000fe200078efcff */
[----:B------:R-:W-:Y:S01]  /*1920*/  HFMA2 R41, R42, 0.0625, 0.0625, R25 ;  /* 0x2c002c002a297831 */ /* 0x000fe20000000019 */
[----:B------:R-:W-:Y:S01]  /*1930*/  LOP3.LUT R16, R34, 0x64006400, RZ, 0xfc, !PT ;  /* 0x6400640022107812 */ /* 0x000fe200078efcff */
[----:B------:R-:W-:Y:S01]  /*1940*/  HFMA2.MMA R42, R43, 1, 1, R24 ;  /* 0x3c003c002b2a7835 */ /* 0x000fe20000000018 */
[----:B------:R-:W-:Y:S01]  /*1950*/  HADD2 R48, R17, R22 ;  /* 0x0000001611307230 */ /* 0x000fe20000000000 */
[----:B------:R-:W-:-:S02]  /*1960*/  HFMA2.MMA R34, R35, 1, 1, R28 ;  /* 0x3c003c0023227835 */ /* 0x000fc4000000001c */
[----:B------:R-:W-:Y:S01]  /*1970*/  HFMA2.MMA R43, R44, 0.0625, 0.0625, R23 ;  /* 0x2c002c002c2b7835 */ /* 0x000fe20000000017 */
[----:B------:R-:W-:Y:S01]  /*1980*/  HADD2 R44, R45, R24 ;  /* 0x000000182d2c7230 */ /* 0x000fe20000000000 */
[----:B------:R-:W-:Y:S01]  /*1990*/  HFMA2.MMA R35, R36, 0.0625, 0.0625, R27 ;  /* 0x2c002c0024237835 */ /* 0x000fe2000000001b */
[----:B------:R-:W-:Y:S01]  /*19a0*/  HADD2 R36, R47, R28 ;  /* 0x0000001c2f247230 */ /* 0x000fe20000000000 */
[----:B------:R-:W-:Y:S01]  /*19b0*/  HFMA2.MMA R47, R18, 0.0625, 0.0625, R21 ;  /* 0x2c002c00122f7835 */ /* 0x000fe20000000015 */
[----:B------:R-:W-:Y:S01]  /*19c0*/  HFMA2 R45, R46, 0.0625, 0.0625, R23 ;  /* 0x2c002c002e2d7831 */ /* 0x000fe20000000017 */
[----:B------:R-:W-:Y:S01]  /*19d0*/  HFMA2.MMA R46, R19, 1, 1, R22 ;  /* 0x3c003c00132e7835 */ /* 0x000fe20000000016 */
[----:B------:R-:W-:Y:S01]  /*19e0*/  HFMA2 R49, R16, 0.0625, 0.0625, R21 ;  /* 0x2c002c0010317831 */ /* 0x000fe20000000015 */
[----:B------:R-:W-:Y:S09]  /*19f0*/  @!P2 BRA `(.L_x_13) ;  /* 0x000000000054a947 */ /* 0x000ff20003800000 */
[----:B------:R-:W0:Y:S02]  /*1a00*/  LDS.128 R16, [UR5] ;  /* 0x00000005ff107984 */ /* 0x000e240008000c00 */
[----:B0-----:R-:W-:-:S10]  /*1a10*/  HFMA2.MMA R57, R34, R16, RZ ;  /* 0x0000001022397235 */ /* 0x001fd400000000ff */
[----:B------:R-:W-:-:S06]  /*1a20*/  HFMA2 R57, R35, R17, R57 ;  /* 0x0000001123397231 */ /* 0x000fcc0000000039 */
[----:B------:R-:W-:-:S10]  /*1a30*/  HFMA2.MMA R57, R36, R18, R57 ;  /* 0x0000001224397235 */ /* 0x000fd40000000039 */
[----:B------:R-:W-:-:S06]  /*1a40*/  HFMA2 R57, R37, R19, R57 ;  /* 0x0000001325397231 */ /* 0x000fcc0000000039 */
[----:B------:R-:W-:Y:S01]  /*1a50*/  HFMA2.MMA R12, R57, R33, R12 ;  /* 0x00000021390c7235 */ /* 0x000fe2000000000c */
[----:B------:R-:W-:-:S06]  /*1a60*/  HFMA2 R57, R38, R16, RZ.H0_H0 ;  /* 0x0000001026397231 */ /* 0x000fcc00000400ff */
[----:B------:R-:W-:-:S10]  /*1a70*/  HFMA2.MMA R57, R39, R17, R57 ;  /* 0x0000001127397235 */ /* 0x000fd40000000039 */
[----:B------:R-:W-:-:S06]  /*1a80*/  HFMA2 R57, R40, R18, R57 ;  /* 0x0000001228397231 */ /* 0x000fcc0000000039 */
[----:B------:R-:W-:-:S10]  /*1a90*/  HFMA2.MMA R57, R41, R19, R57 ;  /* 0x0000001329397235 */ /* 0x000fd40000000039 */
[----:B------:R-:W-:Y:S01]  /*1aa0*/  HFMA2 R11, R57, R31, R11 ;  /* 0x0000001f390b7231 */ /* 0x000fe2000000000b */
[----:B------:R-:W-:Y:S01]  /*1ab0*/  HFMA2.MMA R57, R42, R16, RZ ;  /* 0x000000102a397235 */ /* 0x000fe200000000ff */
[----:B------:R-:W-:-:S06]  /*1ac0*/  HFMA2 R16, R46, R16, RZ.H0_H0 ;  /* 0x000000102e107231 */ /* 0x000fcc00000400ff */
[----:B------:R-:W-:-:S03]  /*1ad0*/  HFMA2.MMA R16, R47, R17, R16 ;  /* 0x000000112f107235 */ /* 0x000fc60000000010 */
[----:B------:R-:W-:-:S06]  /*1ae0*/  HFMA2 R57, R43, R17, R57 ;  /* 0x000000112b397231 */ /* 0x000fcc0000000039 */
[----:B------:R-:W-:Y:S01]  /*1af0*/  HFMA2.MMA R57, R44, R18, R57 ;  /* 0x000000122c397235 */ /* 0x000fe20000000039 */
[----:B------:R-:W-:-:S06]  /*1b00*/  HFMA2 R16, R48, R18, R16 ;  /* 0x0000001230107231 */ /* 0x000fcc0000000010 */
[----:B------:R-:W-:-:S03]  /*1b10*/  HFMA2.MMA R16, R49, R19, R16 ;  /* 0x0000001331107235 */ /* 0x000fc60000000010 */
[----:B------:R-:W-:-:S06]  /*1b20*/  HFMA2 R57, R45, R19, R57 ;  /* 0x000000132d397231 */ /* 0x000fcc0000000039 */
[----:B------:R-:W-:Y:S01]  /*1b30*/  HFMA2.MMA R10, R57, R29, R10 ;  /* 0x0000001d390a7235 */ /* 0x000fe2000000000a */
[----:B------:R-:W-:-:S10]  /*1b40*/  HFMA2 R9, R16, R30, R9 ;  /* 0x0000001e10097231 */ /* 0x000fd40000000009 */
.L_x_13:
[----:B------:R-:W-:Y:S05]  /*1b50*/  @!P1 BRA `(.L_x_14) ;  /* 0x0000000400309947 */ /* 0x000fea0003800000 */
[----:B------:R-:W-:Y:S02]  /*1b60*/  PRMT R16, R52, 0x9910, RZ ;  /* 0x0000991034107816 */ /* 0x000fe400000000ff */
[----:B------:R-:W-:Y:S02]  /*1b70*/  ISETP.GE.AND P3, PT, R56, 0x3, PT ;  /* 0x000000033800780c */ /* 0x000fe40003f66270 */
[----:B------:R-:W-:-:S13]  /*1b80*/  ISETP.NE.AND P0, PT, R16, RZ, PT ;  /* 0x000000ff1000720c */ /* 0x000fda0003f05270 */
[----:B------:R-:W-:Y:S05]  /*1b90*/  @!P0 BRA `(.L_x_15) ;  /* 0x0000000000548947 */ /* 0x000fea0003800000 */
[----:B------:R-:W0:Y:S02]  /*1ba0*/  LDS.128 R16, [UR5+0x100] ;  /* 0x00010005ff107984 */ /* 0x000e240008000c00 */
        /* <DEDUP_REMOVED lines=20> */
.L_x_15:
[----:B------:R-:W-:Y:S05]  /*1cf0*/  @!P3 BRA `(.L_x_14) ;  /* 0x0000000000c8b947 */ /* 0x000fea0003800000 */
[----:B------:R-:W-:-:S04]  /*1d00*/  PRMT R16, R54, 0x9910, RZ ;  /* 0x0000991036107816 */ /* 0x000fc800000000ff */
[----:B------:R-:W-:Y:S02]  /*1d10*/  ISETP.NE.AND P0, PT, R16, RZ, PT ;  /* 0x000000ff1000720c */ /* 0x000fe40003f05270 */
[----:B------:R-:W-:Y:S02]  /*1d20*/  PRMT R16, R53, 0x9910, RZ ;  /* 0x0000991035107816 */ /* 0x000fe400000000ff */
[----:B------:R-:W-:Y:S02]  /*1d30*/  ISETP.LT.OR P0, PT, R56, 0x4, !P0 ;  /* 0x000000043800780c */ /* 0x000fe40004701670 */
        /* <DEDUP_REMOVED lines=23> */
.L_x_16:
[----:B------:R-:W-:Y:S05]  /*1eb0*/  @P0 BRA `(.L_x_14) ;  /* 0x0000000000580947 */ /* 0x000fea0003800000 */
[----:B------:R-:W0:Y:S01]  /*1ec0*/  LDS.128 R16, [UR5+0x300] ;  /* 0x00030005ff107984 */ /* 0x000e220008000c00 */
[----:B------:R-:W-:Y:S01]  /*1ed0*/  MOV R57, R42 ;  /* 0x0000002a00397202 */ /* 0x000fe20000000f00 */
[----:B0-----:R-:W-:Y:S01]  /*1ee0*/  HFMA2.MMA R42, R34, R16, RZ ;  /* 0x00000010222a7235 */ /* 0x001fe200000000ff */
[----:B------:R-:W-:-:S04]  /*1ef0*/  HFMA2 R38, R38, R16, RZ.H0_H0 ;  /* 0x0000001026267231 */ /* 0x000fc800000400ff */
[----:B------:R-:W-:Y:S01]  /*1f00*/  HFMA2.MMA R34, R57, R16, RZ ;  /* 0x0000001039227235 */ /* 0x000fe200000000ff */
[----:B------:R-:W-:Y:S02]  /*1f10*/  HFMA2 R16, R46, R16, RZ.H0_H0 ;  /* 0x000000102e107231 */ /* 0x000fe400000400ff */
[-C--:B------:R-:W-:Y:S02]  /*1f20*/  HFMA2 R38, R39, R17.reuse, R38 ;  /* 0x0000001127267231 */ /* 0x080fe40000000026 */
[----:B------:R-:W-:Y:S01]  /*1f30*/  HFMA2 R16, R47, R17, R16 ;  /* 0x000000112f107231 */ /* 0x000fe20000000010 */
[-C--:B------:R-:W-:Y:S01]  /*1f40*/  HFMA2.MMA R35, R35, R17.reuse, R42 ;  /* 0x0000001123237235 */ /* 0x080fe2000000002a */
[-C--:B------:R-:W-:Y:S01]  /*1f50*/  HFMA2 R38, R40, R18.reuse, R38 ;  /* 0x0000001228267231 */ /* 0x080fe20000000026 */
[----:B------:R-:W-:Y:S01]  /*1f60*/  HFMA2.MMA R34, R43, R17, R34 ;  /* 0x000000112b227235 */ /* 0x000fe20000000022 */
[----:B------:R-:W-:Y:S02]  /*1f70*/  HFMA2 R16, R48, R18, R16 ;  /* 0x0000001230107231 */ /* 0x000fe40000000010 */
[----:B------:R-:W-:-:S02]  /*1f80*/  HFMA2 R38, R41, R19, R38 ;  /* 0x0000001329267231 */ /* 0x000fc40000000026 */
[----:B------:R-:W-:Y:S01]  /*1f90*/  HFMA2 R16, R49, R19, R16 ;  /* 0x0000001331107231 */ /* 0x000fe20000000010 */
[-C--:B------:R-:W-:Y:S01]  /*1fa0*/  HFMA2.MMA R35, R36, R18.reuse, R35 ;  /* 0x0000001224237235 */ /* 0x080fe20000000023 */
[----:B------:R-:W-:Y:S01]  /*1fb0*/  HFMA2 R14, R38, R31, R14 ;  /* 0x0000001f260e7231 */ /* 0x000fe2000000000e */
[----:B------:R-:W-:Y:S01]  /*1fc0*/  HFMA2.MMA R34, R44, R18, R34 ;  /* 0x000000122c227235 */ /* 0x000fe20000000022 */
[----:B------:R-:W-:-:S05]  /*1fd0*/  HFMA2 R20, R16, R30, R20 ;  /* 0x0000001e10147231 */ /* 0x000fca0000000014 */
[-C--:B------:R-:W-:Y:S02]  /*1fe0*/  HFMA2.MMA R35, R37, R19.reuse, R35 ;  /* 0x0000001325237235 */ /* 0x080fe40000000023 */
[----:B------:R-:W-:-:S06]  /*1ff0*/  HFMA2.MMA R34, R45, R19, R34 ;  /* 0x000000132d227235 */ /* 0x000fcc0000000022 */
[----:B------:R-:W-:Y:S02]  /*2000*/  HFMA2.MMA R4, R35, R33, R4 ;  /* 0x0000002123047235 */ /* 0x000fe40000000004 */
[----:B------:R-:W-:-:S11]  /*2010*/  HFMA2.MMA R15, R34, R29, R15 ;  /* 0x0000001d220f7235 */ /* 0x000fd6000000000f */
.L_x_14:
[----:B------:R-:W-:-:S05]  /*2020*/  MOV R17, UR6 ;  /* 0x0000000600117c02 */ /* 0x000fca0008000f00 */
[----:B------:R-:W-:-:S05]  /*2030*/  IMAD.WIDE R58, R17, 0x4, R58 ;  /* 0x00000004113a7825 */ /* 0x000fca00078e023a */
[----:B------:R-:W2:Y:S02]  /*2040*/  LDG.E.128.CONSTANT R16, desc[UR8][R58.64] ;  /* 0x000000083a107981 */ /* 0x000ea4000c1e9d00 */
[C---:B--2---:R-:W-:Y:S02]  /*2050*/  LOP3.LUT R35, R16.reuse, 0xf000f, RZ, 0xc0, !PT ;  /* 0x000f000f10237812 */ /* 0x044fe400078ec0ff */
[----:B------:R-:W-:Y:S02]  /*2060*/  LOP3.LUT R36, R16, 0xf000f0, RZ, 0xc0, !PT ;  /* 0x00f000f010247812 */ /* 0x000fe400078ec0ff */
[----:B------:R-:W-:Y:S02]  /*2070*/  SHF.R.U32.HI R16, RZ, 0x8, R16 ;  /* 0x00000008ff107819 */ /* 0x000fe40000011610 */
[C---:B------:R-:W-:Y:S02]  /*2080*/  LOP3.LUT R39, R18.reuse, 0xf000f, RZ, 0xc0, !PT ;  /* 0x000f000f12277812 */ /* 0x040fe400078ec0ff */
[----:B------:R-:W-:-:S02]  /*2090*/  LOP3.LUT R40, R18, 0xf000f0, RZ, 0xc0, !PT ;  /* 0x00f000f012287812 */ /* 0x000fc400078ec0ff */
[----:B------:R-:W-:Y:S02]  /*20a0*/  SHF.R.U32.HI R18, RZ, 0x8, R18 ;  /* 0x00000008ff127819 */ /* 0x000fe40000011612 */
[C---:B------:R-:W-:Y:S02]  /*20b0*/  LOP3.LUT R41, R19.reuse, 0xf000f, RZ, 0xc0, !PT ;  /* 0x000f000f13297812 */ /* 0x040fe400078ec0ff */
[----:B------:R-:W-:Y:S02]  /*20c0*/  LOP3.LUT R42, R19, 0xf000f0, RZ, 0xc0, !PT ;  /* 0x00f000f0132a7812 */ /* 0x000fe400078ec0ff */
[C---:B------:R-:W-:Y:S02]  /*20d0*/  LOP3.LUT R37, R17.reuse, 0xf000f, RZ, 0xc0, !PT ;  /* 0x000f000f11257812 */ /* 0x040fe400078ec0ff */
[----:B------:R-:W-:Y:S02]  /*20e0*/  LOP3.LUT R38, R17, 0xf000f0, RZ, 0xc0, !PT ;  /* 0x00f000f011267812 */ /* 0x000fe400078ec0ff */
[----:B------:R-:W-:-:S02]  /*20f0*/  SHF.R.U32.HI R19, RZ, 0x8, R19 ;  /* 0x00000008ff137819 */ /* 0x000fc40000011613 */
[----:B------:R-:W-:Y:S02]  /*2100*/  SHF.R.U32.HI R17, RZ, 0x8, R17 ;  /* 0x00000008ff117819 */ /* 0x000fe40000011611 */
[C---:B------:R-:W-:Y:S02]  /*2110*/  LOP3.LUT R43, R16.reuse, 0xf000f, RZ, 0xc0, !PT ;  /* 0x000f000f102b7812 */ /* 0x040fe400078ec0ff */
[----:B------:R-:W-:Y:S02]  /*2120*/  LOP3.LUT R44, R16, 0xf000f0, RZ, 0xc0, !PT ;  /* 0x00f000f0102c7812 */ /* 0x000fe400078ec0ff */
[----:B------:R-:W-:Y:S02]  /*2130*/  LOP3.LUT R16, R18, 0xf000f, RZ, 0xc0, !PT ;  /* 0x000f000f12107812 */ /* 0x000fe400078ec0ff */
[----:B------:R-:W-:Y:S02]  /*2140*/  LOP3.LUT R35, R35, 0x64006400, RZ, 0xfc, !PT ;  /* 0x6400640023237812 */ /* 0x000fe400078efcff */
[----:B------:R-:W-:-:S02]  /*2150*/  LOP3.LUT R36, R36, 0x64006400, RZ, 0xfc, !PT ;  /* 0x6400640024247812 */ /* 0x000fc400078efcff */
[----:B------:R-:W-:Y:S02]  /*2160*/  LOP3.LUT R34, R19, 0xf000f0, RZ, 0xc0, !PT ;  /* 0x00f000f013227812 */ /* 0x000fe400078ec0ff */
[C---:B------:R-:W-:Y:S02]  /*2170*/  LOP3.LUT R45, R17.reuse, 0xf000f, RZ, 0xc0, !PT ;  /* 0x000f000f112d7812 */ /* 0x040fe400078ec0ff */
[----:B------:R-:W-:Y:S02]  /*2180*/  LOP3.LUT R46, R17, 0xf000f0, RZ, 0xc0, !PT ;  /* 0x00f000f0112e7812 */ /* 0x000fe400078ec0ff */
[----:B------:R-:W-:Y:S02]  /*2190*/  LOP3.LUT R37, R37, 0x64006400, RZ, 0xfc, !PT ;  /* 0x6400640025257812 */ /* 0x000fe400078efcff */
[----:B------:R-:W-:Y:S02]  /*21a0*/  LOP3.LUT R17, R19, 0xf000f, RZ, 0xc0, !PT ;  /* 0x000f000f13117812 */ /* 0x000fe400078ec0ff */
[----:B------:R-:W-:-:S02]  /*21b0*/  LOP3.LUT R38, R38, 0x64006400, RZ, 0xfc, !PT ;  /* 0x6400640026267812 */ /* 0x000fc400078efcff */
[----:B------:R-:W-:Y:S02]  /*21c0*/  LOP3.LUT R39, R39, 0x64006400, RZ, 0xfc, !PT ;  /* 0x6400640027277812 */ /* 0x000fe400078efcff */
[----:B------:R-:W-:Y:S02]  /*21d0*/  LOP3.LUT R19, R16, 0x64006400, RZ, 0xfc, !PT ;  /* 0x6400640010137812 */ /* 0x000fe400078efcff */
[----:B------:R-:W-:Y:S02]  /*21e0*/  LOP3.LUT R40, R40, 0x64006400, RZ, 0xfc, !PT ;  /* 0x6400640028287812 */ /* 0x000fe400078efcff */
[----:B------:R-:W-:Y:S01]  /*21f0*/  LOP3.LUT R16, R34, 0x64006400, RZ, 0xfc, !PT ;  /* 0x6400640022107812 */ /* 0x000fe200078efcff */
[----:B------:R-:W-:Y:S01]  /*2200*/  HADD2 R34, R35, R28 ;  /* 0x0000001c23227230 */ /* 0x000fe20000000000 */
        /* <DEDUP_REMOVED lines=18> */
[----:B------:R-:W-:-:S02]  /*2330*/  HADD2 R44, R45, R26 ;  /* 0x0000001a2d2c7230 */ /* 0x000fc40000000000 */
[----:B------:R-:W-:Y:S01]  /*2340*/  HFMA2 R45, R46, 0.0625, 0.0625, R25 ;  /* 0x2c002c002e2d7831 */ /* 0x000fe20000000019 */
[----:B------:R-:W-:Y:S01]  /*2350*/  HFMA2.MMA R46, R19, 1, 1, R24 ;  /* 0x3c003c00132e7835 */ /* 0x000fe20000000018 */
[----:B------:R-:W-:Y:S01]  /*2360*/  HADD2 R48, R17, R22 ;  /* 0x0000001611307230 */ /* 0x000fe20000000000 */
[----:B------:R-:W-:Y:S01]  /*2370*/  HFMA2.MMA R47, R18, 0.0625, 0.0625, R23 ;  /* 0x2c002c00122f7835 */ /* 0x000fe20000000017 */
[----:B------:R-:W-:Y:S01]  /*2380*/  HFMA2 R49, R16, 0.0625, 0.0625, R21 ;  /* 0x2c002c0010317831 */ /* 0x000fe20000000015 */
[----:B------:R-:W-:Y:S09]  /*2390*/  @!P2 BRA `(.L_x_17) ;  /* 0x000000000054a947 */ /* 0x000ff20003800000 */
        /* <DEDUP_REMOVED lines=21> */
.L_x_17:
        /* <DEDUP_REMOVED lines=26> */
.L_x_19:
        /* <DEDUP_REMOVED lines=28> */
.L_x_20:
        /* <DEDUP_REMOVED lines=23> */
.L_x_18:
        /* <DEDUP_REMOVED lines=77> */
.L_x_21:
        /* <DEDUP_REMOVED lines=26> */
.L_x_23:
        /* <DEDUP_REMOVED lines=28> */
.L_x_24:
        /* <DEDUP_REMOVED lines=23> */
.L_x_22:
        /* <DEDUP_REMOVED lines=77> */
.L_x_25:
        /* <DEDUP_REMOVED lines=26> */
.L_x_27:
        /* <DEDUP_REMOVED lines=28> */
.L_x_28:
        /* <DEDUP_REMOVED lines=23> */
.L_x_26:
[----:B------:R-:W-:Y:S01]  /*3d00*/  UIADD3 UR10, UR10, 0x20, URZ ;  /* 0x000000200a0a7890 */ /* 0x000fe2000fffe03f */
[----:B------:R-:W-:Y:S01]  /*3d10*/  MOV R17, UR6 ;  /* 0x0000000600117c02 */ /* 0x000fe20008000f00 */
[----:B------:R-:W-:Y:S02]  /*3d20*/  UIADD3 UR5, UR5, 0x40, URZ ;  /* 0x0000004005057890 */ /* 0x000fe4000fffe03f */
[----:B------:R-:W-:Y:S02]  /*3d30*/  UISETP.GE.AND UP0, UPT, UR10, UR7, UPT ;  /* 0x000000070a00728c */ /* 0x000fe4000bf06270 */
[----:B------:R-:W-:-:S04]  /*3d40*/  IMAD.WIDE R58, R17, 0x4, R58 ;  /* 0x00000004113a7825 */ /* 0x000fc800078e023a */
[----:B------:R-:W-:-:S13]  /*3d50*/  PLOP3.LUT P0, PT, PT, PT, UP0, 0x80, 0x0 ;  /* 0x000000000000781c */ /* 0x000fda0003f0f008 */
[----:B------:R-:W-:Y:S05]  /*3d60*/  @!P0 BRA `(.L_x_29) ;  /* 0xffffffd400808947 */ /* 0x000fea000383ffff */
.L_x_11:
[----:B------:R-:W0:Y:S01]  /*3d70*/  S2UR UR4, SR_CTAID.Y ;  /* 0x00000000000479c3 */ /* 0x000e220000002600 */
[----:B------:R-:W-:Y:S02]  /*3d80*/  HADD2 R12, R12.H0_H0, R12.H1_H1 ;  /* 0x3000000c0c0c7230 */ /* 0x000fe40000000800 */
[----:B------:R-:W-:-:S05]  /*3d90*/  HADD2 R11, R11.H0_H0, R11.H1_H1 ;  /* 0x3000000b0b0b7230 */ /* 0x000fca0000000800 */
[----:B------:R-:W1:Y:S01]  /*3da0*/  LDC.64 R16, c[0x0][0x230] ;  /* 0x00008c00ff107b82 */ /* 0x000e620000000a00 */
[----:B------:R-:W-:-:S05]  /*3db0*/  PRMT R12, R12, 0x5410, R11 ;  /* 0x000054100c0c7816 */ /* 0x000fca000000000b */
[----:B------:R-:W-:Y:S01]  /*3dc0*/  HMUL2 R19, R12, UR11.H0_H0 ;  /* 0x2000000b0c137c32 */ /* 0x000fe20008000000 */
[----:B0-----:R-:W-:-:S06]  /*3dd0*/  USHF.L.U32 UR4, UR4, 0x2, URZ ;  /* 0x0000000204047899 */ /* 0x001fcc000800063f */
[----:B------:R-:W-:-:S05]  /*3de0*/  MOV R18, UR4 ;  /* 0x0000000400127c02 */ /* 0x000fca0008000f00 */
[----:B------:R-:W-:-:S04]  /*3df0*/  IMAD R55, R18, UR6, R55 ;  /* 0x0000000612377c24 */ /* 0x000fc8000f8e0237 */
[----:B-1----:R-:W-:-:S05]  /*3e00*/  IMAD.WIDE R16, R55, 0x2, R16 ;  /* 0x0000000237107825 */ /* 0x002fca00078e0210 */
[----:B------:R0:W-:Y:S01]  /*3e10*/  ATOM.E.ADD.F16x2.RN.STRONG.GPU P0, RZ, desc[UR8][R16.64], R19 ;  /* 0x0000001310ff79a2 */ /* 0x0001e2000810e1c8 */
[----:B------:R-:W-:Y:S01]  /*3e20*/  HADD2 R10, R10.H0_H0, R10.H1_H1 ;  /* 0x3000000a0a0a7230 */ /* 0x000fe20000000800 */
[----:B------:R-:W-:Y:S01]  /*3e30*/  BSSY B0, `(.L_x_30) ;  /* 0x0000012000007945 */ /* 0x000fe20003800000 */
[----:B------:R-:W-:-:S05]  /*3e40*/  HADD2 R9, R9.H0_H0, R9.H1_H1 ;  /* 0x3000000909097230 */ /* 0x000fca0000000800 */
[----:B------:R-:W-:-:S05]  /*3e50*/  PRMT R10, R10, 0x5410, R9 ;  /* 0x000054100a0a7816 */ /* 0x000fca0000000009 */
[----:B------:R-:W-:Y:S01]  /*3e60*/  HMUL2 R21, R10, UR11.H0_H0 ;  /* 0x2000000b0a157c32 */ /* 0x000fe20008000000 */
[----:B0-----:R-:W-:Y:S06]  /*3e70*/  @P0 BRA `(.L_x_31) ;  /* 0x0000000000340947 */ /* 0x001fec0003800000 */
[----:B------:R-:W0:Y:S02]  /*3e80*/  QSPC.E.S P0, RZ, [R16] ;  /* 0x0000000010ff73aa */ /* 0x000e240000000500 */
[----:B0-----:R-:W-:Y:S05]  /*3e90*/  @!P0 BRA `(.L_x_32) ;  /* 0x0000000000208947 */ /* 0x001fea0003800000 */
[----:B------:R-:W-:-:S04]  /*3ea0*/  MOV R10, R16 ;  /* 0x00000010000a7202 */ /* 0x000fc80000000f00 */
[----:B------:R-:W-:-:S07]  /*3eb0*/  MOV R9, R10 ;  /* 0x0000000a00097202 */ /* 0x000fce0000000f00 */
.L_x_33:
[----:B------:R-:W0:Y:S02]  /*3ec0*/  LDS R10, [R9] ;  /* 0x00000000090a7984 */ /* 0x000e240000000800 */
[----:B0-----:R-:W-:-:S10]  /*3ed0*/  HFMA2.MMA R11, R10, 1, 1, R19 ;  /* 0x3c003c000a0b7835 */ /* 0x001fd40000000013 */
[----:B------:R-:W0:Y:S02]  /*3ee0*/  ATOMS.CAST.SPIN R11, [R9], R10, R11 ;  /* 0x0000000a090b738d */ /* 0x000e24000180000b */
[----:B0-----:R-:W-:-:S13]  /*3ef0*/  ISETP.EQ.U32.AND P0, PT, R11, 0x1, PT ;  /* 0x000000010b00780c */ /* 0x001fda0003f02070 */
[----:B------:R-:W-:Y:S05]  /*3f00*/  @!P0 BRA `(.L_x_33) ;  /* 0xfffffffc00ec8947 */ /* 0x000fea000383ffff */
[----:B------:R-:W-:Y:S05]  /*3f10*/  BRA `(.L_x_31) ;  /* 0x00000000000c7947 */ /* 0x000fea0003800000 */
.L_x_32:
[----:B------:R-:W2:Y:S02]  /*3f20*/  LD.E R9, desc[UR8][R16.64] ;  /* 0x0000000810097980 */ /* 0x000ea4000c101900 */
[----:B--2---:R-:W-:-:S05]  /*3f30*/  IADD3 R9, R19, R9, RZ ;  /* 0x0000000913097210 */ /* 0x004fca0007ffe0ff */
[----:B------:R0:W-:Y:S02]  /*3f40*/  ST.E desc[UR8][R16.64], R9 ;  /* 0x0000000910007985 */ /* 0x0001e4000c101908 */
.L_x_31:
[----:B------:R-:W-:Y:S05]  /*3f50*/  BSYNC B0 ;  /* 0x0000000000007941 */ /* 0x000fea0003800000 */
.L_x_30:
[----:B------:R1:W-:Y:S01]  /*3f60*/  ATOM.E.ADD.F16x2.RN.STRONG.GPU P0, RZ, desc[UR8][R16.64+0x4], R21 ;  /* 0x0000041510ff79a2 */ /* 0x0003e2000810e1c8 */
[----:B------:R-:W-:Y:S04]  /*3f70*/  BSSY B0, `(.L_x_34) ;  /* 0x000000f000007945 */ /* 0x000fe80003800000 */
[----:B-1----:R-:W-:Y:S05]  /*3f80*/  @P0 BRA `(.L_x_35) ;  /* 0x0000000000340947 */ /* 0x002fea0003800000 */
[----:B------:R-:W1:Y:S02]  /*3f90*/  QSPC.E.S P0, RZ, [R16+0x4] ;  /* 0x0000040010ff73aa */ /* 0x000e640000000500 */
[----:B-1----:R-:W-:Y:S05]  /*3fa0*/  @!P0 BRA `(.L_x_36) ;  /* 0x0000000000208947 */ /* 0x002fea0003800000 */
[----:B------:R-:W-:-:S04]  /*3fb0*/  MOV R10, R16 ;  /* 0x00000010000a7202 */ /* 0x000fc80000000f00 */
[----:B0-----:R-:W-:-:S07]  /*3fc0*/  MOV R9, R10 ;  /* 0x0000000a00097202 */ /* 0x001fce0000000f00 */
.L_x_37:
[----:B------:R-:W0:Y:S02]  /*3fd0*/  LDS R10, [R9+0x4] ;  /* 0x00000400090a7984 */ /* 0x000e240000000800 */
[----:B0-----:R-:W-:-:S06]  /*3fe0*/  HADD2 R11, R10, R21 ;  /* 0x000000150a0b7230 */ /* 0x001fcc0000000000 */
[----:B------:R-:W0:Y:S02]  /*3ff0*/  ATOMS.CAST.SPIN R11, [R9+0x4], R10, R11 ;  /* 0x0000040a090b738d */ /* 0x000e24000180000b */
[----:B0-----:R-:W-:-:S13]  /*4000*/  ISETP.EQ.U32.AND P0, PT, R11, 0x1, PT ;  /* 0x000000010b00780c */ /* 0x001fda0003f02070 */
[----:B------:R-:W-:Y:S05]  /*4010*/  @!P0 BRA `(.L_x_37) ;  /* 0xfffffffc00ec8947 */ /* 0x000fea000383ffff */
[----:B------:R-:W-:Y:S05]  /*4020*/  BRA `(.L_x_35) ;  /* 0x00000000000c7947 */ /* 0x000fea0003800000 */
.L_x_36:
[----:B0-----:R-:W2:Y:S02]  /*4030*/  LD.E R9, desc[UR8][R16.64+0x4] ;  /* 0x0000040810097980 */ /* 0x001ea4000c101900 */
[----:B--2---:R-:W-:-:S05]  /*4040*/  IADD3 R9, R21, R9, RZ ;  /* 0x0000000915097210 */ /* 0x004fca0007ffe0ff */
[----:B------:R1:W-:Y:S02]  /*4050*/  ST.E desc[UR8][R16.64+0x4], R9 ;  /* 0x0000040910007985 */ /* 0x0003e4000c101908 */
.L_x_35:
[----:B------:R-:W-:Y:S05]  /*4060*/  BSYNC B0 ;  /* 0x0000000000007941 */ /* 0x000fea0003800000 */
.L_x_34:
[----:B------:R-:W-:Y:S05]  /*4070*/  @!P1 EXIT ;  /* 0x000000000000994d */ /* 0x000fea0003800000 */
[----:B------:R-:W-:Y:S01]  /*4080*/  HADD2 R3, R3.H0_H0, R3.H1_H1 ;  /* 0x3000000303037230 */ /* 0x000fe20000000800 */
[----:B01----:R-:W-:Y:S01]  /*4090*/  MOV R9, UR6 ;  /* 0x0000000600097c02 */ /* 0x003fe20008000f00 */
[----:B------:R-:W-:-:S04]  /*40a0*/  HADD2 R2, R2.H0_H0, R2.H1_H1 ;  /* 0x3000000202027230 */ /* 0x000fc80000000800 */
[----:B------:R-:W-:Y:S01]  /*40b0*/  IMAD.WIDE R16, R9, 0x2, R16 ;  /* 0x0000000209107825 */ /* 0x000fe200078e0210 */
[----:B------:R-:W-:-:S05]  /*40c0*/  PRMT R3, R3, 0x5410, R2 ;  /* 0x0000541003037816 */ /* 0x000fca0000000002 */
[----:B------:R-:W-:-:S05]  /*40d0*/  HMUL2 R9, R3, R52.H0_H0 ;  /* 0x2000003403097232 */ /* 0x000fca0000000000 */
[----:B------:R0:W-:Y:S01]  /*40e0*/  ATOM.E.ADD.F16x2.RN.STRONG.GPU P0, RZ, desc[UR8][R16.64], R9 ;  /* 0x0000000910ff79a2 */ /* 0x0001e2000810e1c8 */
[----:B------:R-:W-:Y:S01]  /*40f0*/  HADD2 R0, R0.H0_H0, R0.H1_H1 ;  /* 0x3000000000007230 */ /* 0x000fe20000000800 */
[----:B------:R-:W-:Y:S01]  /*4100*/  BSSY B0, `(.L_x_38) ;  /* 0x0000012000007945 */ /* 0x000fe20003800000 */
[----:B------:R-:W-:-:S05]  /*4110*/  HADD2 R13, R13.H0_H0, R13.H1_H1 ;  /* 0x3000000d0d0d7230 */ /* 0x000fca0000000800 */
[----:B------:R-:W-:-:S05]  /*4120*/  PRMT R0, R0, 0x5410, R13 ;  /* 0x0000541000007816 */ /* 0x000fca000000000d */
[----:B------:R-:W-:Y:S01]  /*4130*/  HMUL2 R11, R0, R52.H0_H0 ;  /* 0x20000034000b7232 */ /* 0x000fe20000000000 */
[----:B0-----:R-:W-:Y:S06]  /*4140*/  @P0 BRA `(.L_x_39) ;  /* 0x0000000000340947 */ /* 0x001fec0003800000 */
[----:B------:R-:W0:Y:S02]  /*4150*/  QSPC.E.S P0, RZ, [R16] ;  /* 0x0000000010ff73aa */ /* 0x000e240000000500 */
[----:B0-----:R-:W-:Y:S05]  /*4160*/  @!P0 BRA `(.L_x_40) ;  /* 0x0000000000208947 */ /* 0x001fea0003800000 */
[----:B------:R-:W-:-:S04]  /*4170*/  MOV R2, R16 ;  /* 0x0000001000027202 */ /* 0x000fc80000000f00 */
[----:B------:R-:W-:-:S07]  /*4180*/  MOV R0, R2 ;  /* 0x0000000200007202 */ /* 0x000fce0000000f00 */
.L_x_41:
[----:B------:R-:W0:Y:S02]  /*4190*/  LDS R2, [R0] ;  /* 0x0000000000027984 */ /* 0x000e240000000800 */
[----:B0-----:R-:W-:-:S10]  /*41a0*/  HFMA2.MMA R3, R2, 1, 1, R9 ;  /* 0x3c003c0002037835 */ /* 0x001fd40000000009 */
[----:B------:R-:W0:Y:S02]  /*41b0*/  ATOMS.CAST.SPIN R3, [R0], R2, R3 ;  /* 0x000000020003738d */ /* 0x000e240001800003 */
[----:B0-----:R-:W-:-:S13]  /*41c0*/  ISETP.EQ.U32.AND P0, PT, R3, 0x1, PT ;  /* 0x000000010300780c */ /* 0x001fda0003f02070 */
[----:B------:R-:W-:Y:S05]  /*41d0*/  @!P0 BRA `(.L_x_41) ;  /* 0xfffffffc00ec8947 */ /* 0x000fea000383ffff */
[----:B------:R-:W-:Y:S05]  /*41e0*/  BRA `(.L_x_39) ;  /* 0x00000000000c7947 */ /* 0x000fea0003800000 */
.L_x_40:
[----:B------:R-:W2:Y:S02]  /*41f0*/  LD.E R0, desc[UR8][R16.64] ;  /* 0x0000000810007980 */ /* 0x000ea4000c101900 */
[----:B--2---:R-:W-:-:S05]  /*4200*/  IADD3 R3, R9, R0, RZ ;  /* 0x0000000009037210 */ /* 0x004fca0007ffe0ff */
[----:B------:R0:W-:Y:S02]  /*4210*/  ST.E desc[UR8][R16.64], R3 ;  /* 0x0000000310007985 */ /* 0x0001e4000c101908 */
.L_x_39:
[----:B------:R-:W-:Y:S05]  /*4220*/  BSYNC B0 ;  /* 0x0000000000007941 */ /* 0x000fea0003800000 */
.L_x_38:
[----:B------:R1:W-:Y:S01]  /*4230*/  ATOM.E.ADD.F16x2.RN.STRONG.GPU P0, RZ, desc[UR8][R16.64+0x4], R11 ;  /* 0x0000040b10ff79a2 */ /* 0x0003e2000810e1c8 */
[----:B------:R-:W-:Y:S04]  /*4240*/  BSSY B0, `(.L_x_42) ;  /* 0x000000f000007945 */ /* 0x000fe80003800000 */
[----:B-1----:R-:W-:Y:S05]  /*4250*/  @P0 BRA `(.L_x_43) ;  /* 0x0000000000340947 */ /* 0x002fea0003800000 */
[----:B------:R-:W1:Y:S02]  /*4260*/  QSPC.E.S P0, RZ, [R16+0x4] ;  /* 0x0000040010ff73aa */ /* 0x000e640000000500 */
[----:B-1----:R-:W-:Y:S05]  /*4270*/  @!P0 BRA `(.L_x_44) ;  /* 0x0000000000208947 */ /* 0x002fea0003800000 */
[----:B------:R-:W-:-:S04]  /*4280*/  MOV R2, R16 ;  /* 0x0000001000027202 */ /* 0x000fc80000000f00 */
[----:B------:R-:W-:-:S07]  /*4290*/  MOV R0, R2 ;  /* 0x0000000200007202 */ /* 0x000fce0000000f00 */
.L_x_45:
[----:B------:R-:W0:Y:S02]  /*42a0*/  LDS R2, [R0+0x4] ;  /* 0x0000040000027984 */ /* 0x000e240000000800 */
[----:B0-----:R-:W-:-:S06]  /*42b0*/  HADD2 R3, R2, R11 ;  /* 0x0000000b02037230 */ /* 0x001fcc0000000000 */
[----:B------:R-:W0:Y:S02]  /*42c0*/  ATOMS.CAST.SPIN R3, [R0+0x4], R2, R3 ;  /* 0x000004020003738d */ /* 0x000e240001800003 */
[----:B0-----:R-:W-:-:S13]  /*42d0*/  ISETP.EQ.U32.AND P0, PT, R3, 0x1, PT ;  /* 0x000000010300780c */ /* 0x001fda0003f02070 */
[----:B------:R-:W-:Y:S05]  /*42e0*/  @!P0 BRA `(.L_x_45) ;  /* 0xfffffffc00ec8947 */ /* 0x000fea000383ffff */
[----:B------:R-:W-:Y:S05]  /*42f0*/  BRA `(.L_x_43) ;  /* 0x00000000000c7947 */ /* 0x000fea0003800000 */
.L_x_44:
[----:B------:R-:W0:Y:S02]  /*4300*/  LD.E R0, desc[UR8][R16.64+0x4] ;  /* 0x0000040810007980 */ /* 0x000e24000c101900 */
[----:B0-----:R-:W-:-:S05]  /*4310*/  IADD3 R3, R11, R0, RZ ;  /* 0x000000000b037210 */ /* 0x001fca0007ffe0ff */
[----:B------:R1:W-:Y:S02]  /*4320*/  ST.E desc[UR8][R16.64+0x4], R3 ;  /* 0x0000040310007985 */ /* 0x0003e4000c101908 */
.L_x_43:
[----:B------:R-:W-:Y:S05]  /*4330*/  BSYNC B0 ;  /* 0x0000000000007941 */ /* 0x000fea0003800000 */
.L_x_42:
[----:B------:R-:W-:-:S13]  /*4340*/  ISETP.NE.AND P0, PT, R56, 0x2, PT ;  /* 0x000000023800780c */ /* 0x000fda0003f05270 */
        /* <DEDUP_REMOVED lines=18> */
.L_x_49:
[----:B------:R-:W0:Y:S02]  /*4470*/  LDS R2, [R0] ;  /* 0x0000000000027984 */ /* 0x000e240000000800 */
[----:B0-----:R-:W-:-:S10]  /*4480*/  HFMA2.MMA R3, R2, 1, 1, R7 ;  /* 0x3c003c0002037835 */ /* 0x001fd40000000007 */
[----:B------:R-:W0:Y:S02]  /*4490*/  ATOMS.CAST.SPIN R3, [R0], R2, R3 ;  /* 0x000000020003738d */ /* 0x000e240001800003 */
[----:B0-----:R-:W-:-:S13]  /*44a0*/  ISETP.EQ.U32.AND P0, PT, R3, 0x1, PT ;  /* 0x000000010300780c */ /* 0x001fda0003f02070 */
[----:B------:R-:W-:Y:S05]  /*44b0*/  @!P0 BRA `(.L_x_49) ;  /* 0xfffffffc00ec8947 */ /* 0x000fea000383ffff */
[----:B------:R-:W-:Y:S05]  /*44c0*/  BRA `(.L_x_47) ;  /* 0x00000000000c7947 */ /* 0x000fea0003800000 */
.L_x_48:
[----:B------:R-:W2:Y:S02]  /*44d0*/  LD.E R0, desc[UR8][R16.64] ;  /* 0x0000000810007980 */ /* 0x000ea4000c101900 */
[----:B--2---:R-:W-:-:S05]  /*44e0*/  IADD3 R3, R7, R0, RZ ;  /* 0x0000000007037210 */ /* 0x004fca0007ffe0ff */
[----:B------:R0:W-:Y:S02]  /*44f0*/  ST.E desc[UR8][R16.64], R3 ;  /* 0x0000000310007985 */ /* 0x0001e4000c101908 */
.L_x_47:
[----:B------:R-:W-:Y:S05]  /*4500*/  BSYNC B0 ;  /* 0x0000000000007941 */ /* 0x000fea0003800000 */
.L_x_46:
[----:B------:R1:W-:Y:S01]  /*4510*/  ATOM.E.ADD.F16x2.RN.STRONG.GPU P0, RZ, desc[UR8][R16.64+0x4], R53 ;  /* 0x0000043510ff79a2 */ /* 0x0003e2000810e1c8 */
[----:B------:R-:W-:Y:S04]  /*4520*/  BSSY B0, `(.L_x_50) ;  /* 0x000000f000007945 */ /* 0x000fe80003800000 */
[----:B-1----:R-:W-:Y:S05]  /*4530*/  @P0 BRA `(.L_x_51) ;  /* 0x0000000000340947 */ /* 0x002fea0003800000 */
[----:B------:R-:W1:Y:S02]  /*4540*/  QSPC.E.S P0, RZ, [R16+0x4] ;  /* 0x0000040010ff73aa */ /* 0x000e640000000500 */
[----:B-1----:R-:W-:Y:S05]  /*4550*/  @!P0 BRA `(.L_x_52) ;  /* 0x0000000000208947 */ /* 0x002fea0003800000 */
[----:B------:R-:W-:-:S04]  /*4560*/  MOV R2, R16 ;  /* 0x0000001000027202 */ /* 0x000fc80000000f00 */
[----:B------:R-:W-:-:S07]  /*4570*/  MOV R0, R2 ;  /* 0x0000000200007202 */ /* 0x000fce0000000f00 */
.L_x_53:
[----:B------:R-:W0:Y:S02]  /*4580*/  LDS R2, [R0+0x4] ;  /* 0x0000040000027984 */ /* 0x000e240000000800 */
[----:B0-----:R-:W-:-:S06]  /*4590*/  HADD2 R3, R2, R53 ;  /* 0x0000003502037230 */ /* 0x001fcc0000000000 */
[----:B------:R-:W0:Y:S02]  /*45a0*/  ATOMS.CAST.SPIN R3, [R0+0x4], R2, R3 ;  /* 0x000004020003738d */ /* 0x000e240001800003 */
[----:B0-----:R-:W-:-:S13]  /*45b0*/  ISETP.EQ.U32.AND P0, PT, R3, 0x1, PT ;  /* 0x000000010300780c */ /* 0x001fda0003f02070 */
[----:B------:R-:W-:Y:S05]  /*45c0*/  @!P0 BRA `(.L_x_53) ;  /* 0xfffffffc00ec8947 */ /* 0x000fea000383ffff */
[----:B------:R-:W-:Y:S05]  /*45d0*/  BRA `(.L_x_51) ;  /* 0x00000000000c7947 */ /* 0x000fea0003800000 */
.L_x_52:
[----:B------:R-:W0:Y:S02]  /*45e0*/  LD.E R0, desc[UR8][R16.64+0x4] ;  /* 0x0000040810007980 */ /* 0x000e24000c101900 */
[----:B0-----:R-:W-:-:S05]  /*45f0*/  IADD3 R3, R53, R0, RZ ;  /* 0x0000000035037210 */ /* 0x001fca0007ffe0ff */
[----:B------:R1:W-:Y:S02]  /*4600*/  ST.E desc[UR8][R16.64+0x4], R3 ;  /* 0x0000040310007985 */ /* 0x0003e4000c101908 */
.L_x_51:
[----:B------:R-:W-:Y:S05]  /*4610*/  BSYNC B0 ;  /* 0x0000000000007941 */ /* 0x000fea0003800000 */
.L_x_50:
[----:B------:R-:W-:-:S13]  /*4620*/  ISETP.GE.AND P0, PT, R56, 0x4, PT ;  /* 0x000000043800780c */ /* 0x000fda0003f06270 */
        /* <DEDUP_REMOVED lines=18> */
.L_x_57:
[----:B------:R-:W0:Y:S02]  /*4750*/  LDS R2, [R0] ;  /* 0x0000000000027984 */ /* 0x000e240000000800 */
[----:B0-----:R-:W-:-:S10]  /*4760*/  HFMA2.MMA R3, R2, 1, 1, R5 ;  /* 0x3c003c0002037835 */ /* 0x001fd40000000005 */
[----:B------:R-:W0:Y:S02]  /*4770*/  ATOMS.CAST.SPIN R3, [R0], R2, R3 ;  /* 0x000000020003738d */ /* 0x000e240001800003 */
[----:B0-----:R-:W-:-:S13]  /*4780*/  ISETP.EQ.U32.AND P0, PT, R3, 0x1, PT ;  /* 0x000000010300780c */ /* 0x001fda0003f02070 */
[----:B------:R-:W-:Y:S05]  /*4790*/  @!P0 BRA `(.L_x_57) ;  /* 0xfffffffc00ec8947 */ /* 0x000fea000383ffff */
[----:B------:R-:W-:Y:S05]  /*47a0*/  BRA `(.L_x_55) ;  /* 0x00000000000c7947 */ /* 0x000fea0003800000 */
.L_x_56:
[----:B------:R-:W2:Y:S02]  /*47b0*/  LD.E R0, desc[UR8][R16.64] ;  /* 0x0000000810007980 */ /* 0x000ea4000c101900 */
[----:B--2---:R-:W-:-:S05]  /*47c0*/  IADD3 R3, R5, R0, RZ ;  /* 0x0000000005037210 */ /* 0x004fca0007ffe0ff */
[----:B------:R0:W-:Y:S02]  /*47d0*/  ST.E desc[UR8][R16.64], R3 ;  /* 0x0000000310007985 */ /* 0x0001e4000c101908 */
.L_x_55:
[----:B------:R-:W-:Y:S05]  /*47e0*/  BSYNC B0 ;  /* 0x0000000000007941 */ /* 0x000fea0003800000 */
.L_x_54:
[----:B------:R1:W-:Y:S02]  /*47f0*/  ATOM.E.ADD.F16x2.RN.STRONG.GPU P0, RZ, desc[UR8][R16.64+0x4], R15 ;  /* 0x0000040f10ff79a2 */ /* 0x0003e4000810e1c8 */
[----:B-1----:R-:W-:Y:S05]  /*4800*/  @P0 EXIT ;  /* 0x000000000000094d */ /* 0x002fea0003800000 */
[----:B------:R-:W1:Y:S02]  /*4810*/  QSPC.E.S P0, RZ, [R16+0x4] ;  /* 0x0000040010ff73aa */ /* 0x000e640000000500 */
[----:B-1----:R-:W-:Y:S05]  /*4820*/  @!P0 BRA `(.L_x_58) ;  /* 0x0000000000208947 */ /* 0x002fea0003800000 */
[----:B------:R-:W-:-:S04]  /*4830*/  MOV R2, R16 ;  /* 0x0000001000027202 */ /* 0x000fc80000000f00 */
[----:B------:R-:W-:-:S07]  /*4840*/  MOV R0, R2 ;  /* 0x0000000200007202 */ /* 0x000fce0000000f00 */
.L_x_59:
[----:B------:R-:W0:Y:S02]  /*4850*/  LDS R2, [R0+0x4] ;  /* 0x0000040000027984 */ /* 0x000e240000000800 */
[----:B0-----:R-:W-:-:S06]  /*4860*/  HADD2 R3, R2, R15 ;  /* 0x0000000f02037230 */ /* 0x001fcc0000000000 */
[----:B------:R-:W0:Y:S02]  /*4870*/  ATOMS.CAST.SPIN R3, [R0+0x4], R2, R3 ;  /* 0x000004020003738d */ /* 0x000e240001800003 */
[----:B0-----:R-:W-:-:S13]  /*4880*/  ISETP.EQ.U32.AND P0, PT, R3, 0x1, PT ;  /* 0x000000010300780c */ /* 0x001fda0003f02070 */
[----:B------:R-:W-:Y:S05]  /*4890*/  @!P0 BRA `(.L_x_59) ;  /* 0xfffffffc00ec8947 */ /* 0x000fea000383ffff */
[----:B------:R-:W-:Y:S05]  /*48a0*/  EXIT ;  /* 0x000000000000794d */ /* 0x000fea0003800000 */
.L_x_58:
[----:B------:R-:W0:Y:S02]  /*48b0*/  LD.E R0, desc[UR8][R16.64+0x4] ;  /* 0x0000040810007980 */ /* 0x000e24000c101900 */
[----:B0-----:R-:W-:-:S05]  /*48c0*/  IADD3 R3, R15, R0, RZ ;  /* 0x000000000f037210 */ /* 0x001fca0007ffe0ff */
[----:B------:R-:W-:Y:S01]  /*48d0*/  ST.E desc[UR8][R16.64+0x4], R3 ;  /* 0x0000040310007985 */ /* 0x000fe2000c101908 */
[----:B------:R-:W-:Y:S05]  /*48e0*/  EXIT ;  /* 0x000000000000794d */ /* 0x000fea0003800000 */
.L_x_60:
[----:B------:R-:W-:-:S00]  /*48f0*/  BRA `(.L_x_60) ;  /* 0xfffffffc00fc7947 */ /* 0x000fc0000383ffff */
[----:B------:R-:W-:-:S00]  /*4900*/  NOP ;  /* 0x0000000000007918 */ /* 0x000fc00000000000 */
[----:B------:R-:W-:-:S00]  /*4910*/  NOP ;  /* 0x0000000000007918 */ /* 0x000fc00000000000 */
[----:B------:R-:W-:-:S00]  /*4920*/  NOP ;  /* 0x0000000000007918 */ /* 0x000fc00000000000 */
[----:B------:R-:W-:-:S00]  /*4930*/  NOP ;  /* 0x0000000000007918 */ /* 0x000fc00000000000 */
[----:B------:R-:W-:-:S00]  /*4940*/  NOP ;  /* 0x0000000000007918 */ /* 0x000fc00000000000 */
[----:B------:R-:W-:-:S00]  /*4950*/  NOP ;  /* 0x0000000000007918 */ /* 0x000fc00000000000 */
[----:B------:R-:W-:-:S00]  /*4960*/  NOP ;  /* 0x0000000000007918 */ /* 0x000fc00000000000 */
[----:B------:R-:W-:-:S00]  /*4970*/  NOP ;  /* 0x0000000000007918 */ /* 0x000fc00000000000 */
.L_x_158:


//--------------------- .text._Z28gemm_half_q_half_gptq_kernelILi3ELb1ELb1EEvPK6__halfPKjS4_S2_PS0_iiiiiPKtibS2_i --------------------------
	.section	.text._Z28gemm_half_q_half_gptq_kernelILi3ELb1ELb1EEvPK6__halfPKjS4_S2_PS0_iiiiiPKtibS2_i,"ax",@progbits
	.align	128
        .global         _Z28gemm_half_q_half_gptq_kernelILi3ELb1ELb1EEvPK6__halfPKjS4_S2_PS0_iiiiiPKtibS2_i
        .type           _Z28gemm_half_q_half_gptq_kernelILi3ELb1ELb1EEvPK6__halfPKjS4_S2_PS0_iiiiiPKtibS2_i,@function
        .size           _Z28gemm_half_q_half_gptq_kernelILi3ELb1ELb1EEvPK6__halfPKjS4_S2_PS0_iiiiiPKtibS2_i,(.L_x_159 - _Z28gemm_half_q_half_gptq_kernelILi3ELb1ELb1EEvPK6__halfPKjS4_S2_PS0_iiiiiPKtibS2_i)
        .other          _Z28gemm_half_q_half_gptq_kernelILi3ELb1ELb1EEvPK6__halfPKjS4_S2_PS0_iiiiiPKtibS2_i,@"STO_CUDA_ENTRY STV_DEFAULT"
_Z28gemm_half_q_half_gptq_kernelILi3ELb1ELb1EEvPK6__halfPKjS4_S2_PS0_iiiiiPKtibS2_i:
.text._Z28gemm_half_q_half_gptq_kernelILi3ELb1ELb1EEvPK6__halfPKjS4_S2_PS0_iiiiiPKtibS2_i:
        /* <DEDUP_REMOVED lines=12> */
[----:B------:R-:W-:-:S02]  /*00c0*/  VIMNMX R34, R34, 0x3, PT ;  /* 0x0000000322227848 */ /* 0x000fc40003fe0100 */
[----:B------:R-:W-:Y:S01]  /*00d0*/  PRMT R32, RZ, 0x7610, R32 ;  /* 0x00007610ff207816 */ /* 0x000fe20000000020 */
[----:B------:R-:W0:Y:S01]  /*00e0*/  S2R R10, SR_CTAID.X ;  /* 0x00000000000a7919 */ /* 0x000e220000002500 */
[----:B------:R-:W-:Y:S02]  /*00f0*/  ISETP.GE.AND P1, PT, R34, 0x2, PT ;  /* 0x000000022200780c */ /* 0x000fe40003f26270 */
[----:B------:R-:W-:Y:S01]  /*0100*/  PRMT R31, RZ, 0x7610, R31 ;  /* 0x00007610ff1f7816 */ /* 0x000fe2000000001f */
[----:B-1----:R-:W-:Y:S01]  /*0110*/  USHF.L.U32 UR10, UR12, 0x7, URZ ;  /* 0x000000070c0a7899 */ /* 0x002fe2000800063f */
[----:B----4-:R-:W-:-:S13]  /*0120*/  R2UR UR11, R4 ;  /* 0x00000000040b72ca */ /* 0x010fda00000e0000 */
[----:B------:R-:W-:Y:S01]  /*0130*/  MOV R9, UR11 ;  /* 0x0000000b00097c02 */ /* 0x000fe20008000f00 */
[----:B0-23--:R-:W-:Y:S06]  /*0140*/  @!P1 BRA `(.L_x_61) ;  /* 0x00000000003c9947 */ /* 0x00dfec0003800000 */
[----:B------:R-:W0:Y:S01]  /*0150*/  LDC R5, c[0x0][0x268] ;  /* 0x00009a00ff057b82 */ /* 0x000e220000000800 */
[----:B------:R-:W-:-:S07]  /*0160*/  ISETP.NE.AND P0, PT, R34, 0x2, PT ;  /* 0x000000022200780c */ /* 0x000fce0003f05270 */
[----:B------:R-:W1:Y:S01]  /*0170*/  LDC.64 R12, c[0x0][0x260] ;  /* 0x00009800ff0c7b82 */ /* 0x000e620000000a00 */
[----:B0-----:R-:W-:Y:S02]  /*0180*/  SHF.R.S32.HI R4, RZ, 0x1f, R5 ;  /* 0x0000001fff047819 */ /* 0x001fe40000011405 */
[C---:B------:R-:W-:Y:S02]  /*0190*/  SHF.L.U32 R7, R5.reuse, 0x1, RZ ;  /* 0x0000000105077819 */ /* 0x040fe400000006ff */
[----:B------:R-:W-:Y:S02]  /*01a0*/  SHF.L.U64.HI R8, R5, 0x1, R4 ;  /* 0x0000000105087819 */ /* 0x000fe40000010204 */
[----:B-1----:R-:W-:-:S04]  /*01b0*/  IADD3 R4, P2, R7, R12, RZ ;  /* 0x0000000c07047210 */ /* 0x002fc80007f5e0ff */
[----:B------:R-:W-:Y:S02]  /*01c0*/  IADD3.X R5, R8, R13, RZ, P2, !PT ;  /* 0x0000000d08057210 */ /* 0x000fe400017fe4ff */
[----:B------:R-:W-:-:S03]  /*01d0*/  @P0 IADD3 R6, P2, R4, R7, RZ ;  /* 0x0000000704060210 */ /* 0x000fc60007f5e0ff */
[----:B------:R-:W2:Y:S01]  /*01e0*/  LDG.E.U16 R31, desc[UR8][R4.64] ;  /* 0x00000008041f7981 */ /* 0x000ea2000c1e1500 */
[----:B------:R-:W-:-:S05]  /*01f0*/  @P0 IADD3.X R7, R5, R8, RZ, P2, !PT ;  /* 0x0000000805070210 */ /* 0x000fca00017fe4ff */
[----:B------:R-:W3:Y:S01]  /*0200*/  @P0 LDG.E.U16 R32, desc[UR8][R6.64] ;  /* 0x0000000806200981 */ /* 0x000ee2000c1e1500 */
[----:B--2---:R-:W-:-:S04]  /*0210*/  LOP3.LUT R9, R31, UR11, RZ, 0xfc, !PT ;  /* 0x0000000b1f097c12 */ /* 0x004fc8000f8efcff */
[----:B---3--:R-:W-:-:S04]  /*0220*/  @P0 LOP3.LUT R8, R32, R9, RZ, 0xfc, !PT ;  /* 0x0000000920080212 */ /* 0x008fc800078efcff */
[----:B------:R-:W-:-:S07]  /*0230*/  @P0 PRMT R9, R8, 0x7610, R9 ;  /* 0x0000761008090816 */ /* 0x000fce0000000009 */
.L_x_61:
[----:B------:R-:W-:Y:S02]  /*0240*/  PRMT R4, R9, 0x9910, RZ ;  /* 0x0000991009047816 */ /* 0x000fe400000000ff */
[----:B------:R-:W-:Y:S02]  /*0250*/  MOV R6, UR10 ;  /* 0x0000000a00067c02 */ /* 0x000fe40008000f00 */
[----:B------:R-:W-:Y:S02]  /*0260*/  ISETP.NE.AND P0, PT, R4, RZ, PT ;  /* 0x000000ff0400720c */ /* 0x000fe40003f05270 */
[----:B------:R-:W-:-:S04]  /*0270*/  VIADDMNMX R6, R6, 0x80, R3, PT ;  /* 0x0000008006067846 */ /* 0x000fc80003800103 */
[----:B------:R-:W-:-:S07]  /*0280*/  R2UR UR7, R6 ;  /* 0x00000000060772ca */ /* 0x000fce00000e0000 */
[----:B------:R-:W-:Y:S08]  /*0290*/  @!P0 EXIT ;  /* 0x000000000000894d */ /* 0x000ff00003800000 */
[----:B------:R-:W-:Y:S01]  /*02a0*/  IADD3 R4, R2, UR10, RZ ;  /* 0x0000000a02047c10 */ /* 0x000fe2000fffe0ff */
[----:B------:R-:W-:Y:S01]  /*02b0*/  BSSY B0, `(.L_x_62) ;  /* 0x000006d000007945 */ /* 0x000fe20003800000 */
[----:B------:R-:W-:Y:S02]  /*02c0*/  SHF.L.U32 R5, R10, 0x9, RZ ;  /* 0x000000090a057819 */ /* 0x000fe400000006ff */
[----:B------:R-:W-:Y:S02]  /*02d0*/  ISETP.GE.AND P0, PT, R4, UR7, PT ;  /* 0x0000000704007c0c */ /* 0x000fe4000bf06270 */
[----:B------:R-:W-:-:S11]  /*02e0*/  LEA R33, R2, R5, 0x2 ;  /* 0x0000000502217211 */ /* 0x000fd600078e10ff */
[----:B------:R-:W-:Y:S05]  /*02f0*/  @P0 BRA `(.L_x_63) ;  /* 0x0000000400a00947 */ /* 0x000fea0003800000 */
[----:B------:R-:W-:Y:S01]  /*0300*/  ULDC.64 UR4, c[0x0][0x250] ;  /* 0x0000940000047ab9 */ /* 0x000fe20000000a00 */
[----:B------:R-:W-:Y:S02]  /*0310*/  SHF.R.S32.HI R7, RZ, 0x1f, R4 ;  /* 0x0000001fff077819 */ /* 0x000fe40000011404 */
[----:B------:R-:W-:-:S04]  /*0320*/  ISETP.NE.U32.AND P0, PT, RZ, UR4, PT ;  /* 0x00000004ff007c0c */ /* 0x000fc8000bf05070 */
[----:B------:R-:W-:-:S13]  /*0330*/  ISETP.NE.AND.EX P0, PT, RZ, UR5, PT, P0 ;  /* 0x00000005ff007c0c */ /* 0x000fda000bf05300 */
[----:B------:R-:W-:Y:S05]  /*0340*/  @!P0 BRA `(.L_x_64) ;  /* 0x0000000000d08947 */ /* 0x000fea0003800000 */
[----:B------:R-:W-:Y:S01]  /*0350*/  LEA R8, P0, R4, UR4, 0x1 ;  /* 0x0000000404087c11 */ /* 0x000fe2000f8008ff */
[----:B------:R-:W-:-:S03]  /*0360*/  ULDC.64 UR14, c[0x0][0x210] ;  /* 0x00008400000e7ab9 */ /* 0x000fc60000000a00 */
[----:B------:R-:W-:-:S05]  /*0370*/  LEA.HI.X R9, R4, UR5, R7, 0x1, P0 ;  /* 0x0000000504097c11 */ /* 0x000fca00080f0c07 */
[----:B------:R-:W2:Y:S01]  /*0380*/  LDG.E.U16.CONSTANT R8, desc[UR8][R8.64] ;  /* 0x0000000808087981 */ /* 0x000ea2000c1e9500 */
[----:B------:R-:W0:Y:S01]  /*0390*/  S2UR UR5, SR_CgaCtaId ;  /* 0x00000000000579c3 */ /* 0x000e220000008800 */
[----:B------:R-:W-:Y:S01]  /*03a0*/  IMAD R4, R0, R3, RZ ;  /* 0x0000000300047224 */ /* 0x000fe200078e02ff */
[----:B------:R-:W-:Y:S01]  /*03b0*/  ISETP.GT.AND P2, PT, R34, 0x3, PT ;  /* 0x000000032200780c */ /* 0x000fe20003f44270 */
[----:B------:R-:W-:Y:S01]  /*03c0*/  UMOV UR4, 0x400 ;  /* 0x0000040000047882 */ /* 0x000fe20000000000 */
[----:B------:R-:W-:Y:S01]  /*03d0*/  HFMA2.MMA R15, -RZ, RZ, 0, 0 ;  /* 0x00000000ff0f7435 */ /* 0x000fe200000001ff */
[----:B------:R-:W-:Y:S01]  /*03e0*/  IMAD R7, R4, 0x3, RZ ;  /* 0x0000000304077824 */ /* 0x000fe200078e02ff */
[----:B0-----:R-:W-:-:S04]  /*03f0*/  ULEA UR4, UR5, UR4, 0x18 ;  /* 0x0000000405047291 */ /* 0x001fc8000f8ec03f */
[----:B--2---:R-:W-:-:S04]  /*0400*/  IADD3 R4, P0, R8, R7, RZ ;  /* 0x0000000708047210 */ /* 0x004fc80007f1e0ff */
[----:B------:R-:W-:Y:S02]  /*0410*/  LEA.HI.X.SX32 R7, R7, RZ, 0x1, P0 ;  /* 0x000000ff07077211 */ /* 0x000fe400000f0eff */
[----:B------:R-:W-:-:S04]  /*0420*/  LEA R6, P0, R4, UR14, 0x1 ;  /* 0x0000000e04067c11 */ /* 0x000fc8000f8008ff */
[----:B------:R-:W-:Y:S02]  /*0430*/  LEA.HI.X R7, R4, UR15, R7, 0x1, P0 ;  /* 0x0000000f04077c11 */ /* 0x000fe400080f0c07 */
[----:B------:R-:W-:Y:S02]  /*0440*/  LEA R4, R2, UR4, 0x1 ;  /* 0x0000000402047c11 */ /* 0x000fe4000f8e08ff */
[----:B------:R-:W-:Y:S01]  /*0450*/  PLOP3.LUT P0, PT, PT, PT, PT, 0x80, 0x0 ;  /* 0x000000000000781c */ /* 0x000fe20003f0f070 */
[----:B------:R-:W-:-:S12]  /*0460*/  @!P2 BRA `(.L_x_65) ;  /* 0x000000000048a947 */ /* 0x000fd80003800000 */
[----:B------:R-:W-:Y:S01]  /*0470*/  PLOP3.LUT P0, PT, PT, PT, PT, 0x8, 0x0 ;  /* 0x000000000000781c */ /* 0x000fe20003f0e170 */
[----:B------:R-:W-:-:S12]  /*0480*/  VIADD R14, R34, 0xfffffffd ;  /* 0xfffffffd220e7836 */ /* 0x000fd80000000000 */
.L_x_66:
        /* <DEDUP_REMOVED lines=16> */
.L_x_65:
        /* <DEDUP_REMOVED lines=16> */
.L_x_64:
[----:B------:R-:W0:Y:S01]  /*0690*/  S2UR UR5, SR_CgaCtaId ;  /* 0x00000000000579c3 */ /* 0x000e220000008800 */
[----:B------:R-:W-:Y:S01]  /*06a0*/  IMAD R6, R0, R3, RZ ;  /* 0x0000000300067224 */ /* 0x000fe200078e02ff */
[----:B------:R-:W-:Y:S01]  /*06b0*/  ISETP.GT.AND P2, PT, R34, 0x3, PT ;  /* 0x000000032200780c */ /* 0x000fe20003f44270 */
[----:B------:R-:W-:Y:S01]  /*06c0*/  UMOV UR4, 0x400 ;  /* 0x0000040000047882 */ /* 0x000fe20000000000 */
[----:B------:R-:W-:Y:S01]  /*06d0*/  ULDC.64 UR14, c[0x0][0x210] ;  /* 0x00008400000e7ab9 */ /* 0x000fe20000000a00 */
[----:B------:R-:W-:Y:S01]  /*06e0*/  IMAD R6, R6, 0x3, RZ ;  /* 0x0000000306067824 */ /* 0x000fe200078e02ff */
[----:B------:R-:W-:-:S04]  /*06f0*/  HFMA2.MMA R15, -RZ, RZ, 0, 0 ;  /* 0x00000000ff0f7435 */ /* 0x000fc800000001ff */
        /* <DEDUP_REMOVED lines=10> */
.L_x_68:
        /* <DEDUP_REMOVED lines=14> */
[----:B0-----:R-:W-:Y:S01]  /*0880*/  VIADD R4, R4, 0x400 ;  /* 0x0000040004047836 */ /* 0x001fe20000000000 */
[----:B------:R-:W-:Y:S06]  /*0890*/  @!P2 BRA `(.L_x_68) ;  /* 0xfffffffc00c0a947 */ /* 0x000fec000383ffff */
.L_x_67:
        /* <DEDUP_REMOVED lines=14> */
.L_x_63:
[----:B------:R-:W-:Y:S05]  /*0980*/  BSYNC B0 ;  /* 0x0000000000007941 */ /* 0x000fea0003800000 */
.L_x_62:
        /* <DEDUP_REMOVED lines=8> */
[----:B-1----:R-:W0:Y:S01]  /*0a10*/  LDC.64 R6, c[0x0][0x230] ;  /* 0x00008c00ff067b82 */ /* 0x002e220000000a00 */
[----:B------:R-:W-:Y:S01]  /*0a20*/  ISETP.GT.AND P2, PT, R34, 0x3, PT ;  /* 0x000000032200780c */ /* 0x000fe20003f44270 */
[----:B------:R-:W-:Y:S01]  /*0a30*/  IMAD R0, R0, UR6, RZ ;  /* 0x0000000600007c24 */ /* 0x000fe2000f8e02ff */
[----:B------:R-:W-:Y:S01]  /*0a40*/  HFMA2.MMA R11, -RZ, RZ, 0, 0 ;  /* 0x00000000ff0b7435 */ /* 0x000fe200000001ff */
[----:B------:R-:W-:Y:S02]  /*0a50*/  PLOP3.LUT P0, PT, PT, PT, PT, 0x80, 0x0 ;  /* 0x000000000000781c */ /* 0x000fe40003f0f070 */
[----:B------:R-:W-:-:S05]  /*0a60*/  IMAD R5, R0, 0x3, R5 ;  /* 0x0000000300057824 */ /* 0x000fca00078e0205 */
[----:B------:R-:W-:-:S05]  /*0a70*/  LEA R5, R2, R5, 0x2 ;  /* 0x0000000502057211 */ /* 0x000fca00078e10ff */
[----:B0-----:R-:W-:Y:S01]  /*0a80*/  IMAD.WIDE R2, R5, 0x2, R6 ;  /* 0x0000000205027825 */ /* 0x001fe200078e0206 */
[----:B------:R-:W-:Y:S06]  /*0a90*/  @!P2 BRA `(.L_x_70) ;  /* 0x000000000044a947 */ /* 0x000fec0003800000 */
[----:B------:R-:W-:Y:S02]  /*0aa0*/  PLOP3.LUT P0, PT, PT, PT, PT, 0x8, 0x0 ;  /* 0x000000000000781c */ /* 0x000fe40003f0e170 */
[----:B------:R-:W-:-:S11]  /*0ab0*/  IADD3 R0, R34, -0x3, RZ ;  /* 0xfffffffd22007810 */ /* 0x000fd60007ffe0ff */
.L_x_71:
[----:B-1----:R-:W-:Y:S01]  /*0ac0*/  MOV R5, UR6 ;  /* 0x0000000600057c02 */ /* 0x002fe20008000f00 */
[----:B------:R-:W-:Y:S01]  /*0ad0*/  IMAD.U32 R9, RZ, RZ, UR6 ;  /* 0x00000006ff097e24 */ /* 0x000fe2000f8e00ff */
[----:B------:R-:W-:Y:S01]  /*0ae0*/  MOV R7, UR6 ;  /* 0x0000000600077c02 */ /* 0x000fe20008000f00 */
[----:B------:R0:W-:Y:S01]  /*0af0*/  STG.E.64 desc[UR8][R2.64], RZ ;  /* 0x000000ff02007986 */ /* 0x0001e2000c101b08 */
[----:B------:R-:W-:Y:S01]  /*0b00*/  IADD3 R11, R11, 0x4, RZ ;  /* 0x000000040b0b7810 */ /* 0x000fe20007ffe0ff */
[----:B------:R-:W-:Y:S01]  /*0b10*/  IMAD.WIDE R4, R5, 0x2, R2 ;  /* 0x0000000205047825 */ /* 0x000fe200078e0202 */
[----:B------:R-:W-:Y:S02]  /*0b20*/  MOV R13, UR6 ;  /* 0x00000006000d7c02 */ /* 0x000fe40008000f00 */
[----:B------:R-:W-:Y:S02]  /*0b30*/  ISETP.GE.AND P2, PT, R11, R0, PT ;  /* 0x000000000b00720c */ /* 0x000fe40003f46270 */
[----:B------:R1:W-:Y:S01]  /*0b40*/  STG.E.64 desc[UR8][R4.64], RZ ;  /* 0x000000ff04007986 */ /* 0x0003e2000c101b08 */
[----:B------:R-:W-:-:S05]  /*0b50*/  IMAD.WIDE R6, R7, 0x2, R4 ;  /* 0x0000000207067825 */ /* 0x000fca00078e0204 */
[----:B------:R1:W-:Y:S01]  /*0b60*/  STG.E.64 desc[UR8][R6.64], RZ ;  /* 0x000000ff06007986 */ /* 0x0003e2000c101b08 */
[----:B------:R-:W-:-:S05]  /*0b70*/  IMAD.WIDE R8, R9, 0x2, R6 ;  /* 0x0000000209087825 */ /* 0x000fca00078e0206 */
[----:B------:R1:W-:Y:S01]  /*0b80*/  STG.E.64 desc[UR8][R8.64], RZ ;  /* 0x000000ff08007986 */ /* 0x0003e2000c101b08 */
[----:B0-----:R-:W-:Y:S01]  /*0b90*/  IMAD.WIDE R2, R13, 0x2, R8 ;  /* 0x000000020d027825 */ /* 0x001fe200078e0208 */
[----:B------:R-:W-:Y:S06]  /*0ba0*/  @!P2 BRA `(.L_x_71) ;  /* 0xfffffffc00c4a947 */ /* 0x000fec000383ffff */
.L_x_70:
        /* <DEDUP_REMOVED lines=12> */
.L_x_69:
[----:B------:R-:W-:Y:S02]  /*0c70*/  ULDC UR5, c[0x0][0x248] ;  /* 0x0000920000057ab9 */ /* 0x000fe40000000800 */
[----:B------:R-:W-:Y:S01]  /*0c80*/  MOV R0, UR5 ;  /* 0x0000000500007c02 */ /* 0x000fe20008000f00 */
[----:B------:R-:W-:-:S03]  /*0c90*/  ULOP3.LUT UR4, UR10, UR5, URZ, 0x3c, !UPT ;  /* 0x000000050a047292 */ /* 0x000fc6000f8e3c3f */
[----:B--2---:R-:W-:Y:S01]  /*0ca0*/  IABS R5, R0 ;  /* 0x0000000000057213 */ /* 0x004fe20000000000 */
[----:B------:R-:W-:Y:S02]  /*0cb0*/  BAR.SYNC.DEFER_BLOCKING 0x0 ;  /* 0x0000000000007b1d */ /* 0x000fe40000010000 */
[----:B------:R-:W-:-:S04]  /*0cc0*/  ISETP.LE.AND P2, PT, RZ, UR4, PT ;  /* 0x00000004ff007c0c */ /* 0x000fc8000bf43270 */
[----:B------:R-:W2:Y:S08]  /*0cd0*/  I2F.RP R0, R5 ;  /* 0x0000000500007306 */ /* 0x000eb00000209400 */
[----:B--2---:R-:W2:Y:S02]  /*0ce0*/  MUFU.RCP R0, R0 ;  /* 0x0000000000007308 */ /* 0x004ea40000001000 */
[----:B--2---:R-:W-:-:S06]  /*0cf0*/  IADD3 R2, R0, 0xffffffe, RZ ;  /* 0x0ffffffe00027810 */ /* 0x004fcc0007ffe0ff */
[----:B0-----:R0:W1:Y:S02]  /*0d00*/  F2I.FTZ.U32.TRUNC.NTZ R3, R2 ;  /* 0x0000000200037305 */ /* 0x001064000021f000 */
[----:B0-----:R-:W-:Y:S01]  /*0d10*/  MOV R2, RZ ;  /* 0x000000ff00027202 */ /* 0x001fe20000000f00 */
[----:B-1----:R-:W-:-:S04]  /*0d20*/  IMAD.MOV R4, RZ, RZ, -R3 ;  /* 0x000000ffff047224 */ /* 0x002fc800078e0a03 */
        /* <DEDUP_REMOVED lines=32> */
[----:B------:R-:W-:Y:S02]  /*0f30*/  CS2R R10, SRZ ;  /* 0x00000000000a7805 */ /* 0x000fe4000001ff00 */
[----:B------:R-:W-:-:S02]  /*0f40*/  LOP3.LUT R0, R0, 0x10, RZ, 0xc0, !PT ;  /* 0x0000001000007812 */ /* 0x000fc400078ec0ff */
[----:B------:R-:W-:Y:S02]  /*0f50*/  MOV R12, RZ ;  /* 0x000000ff000c7202 */ /* 0x000fe40000000f00 */
[----:B------:R-:W-:Y:S02]  /*0f60*/  PLOP3.LUT P0, PT, PT, PT, UP0, 0x80, 0x0 ;  /* 0x000000000000781c */ /* 0x000fe40003f0f008 */
[----:B--2---:R-:W-:-:S04]  /*0f70*/  SHF.R.U32.HI R0, RZ, R0, R3 ;  /* 0x00000000ff007219 */ /* 0x004fc80000011603 */
[--C-:B------:R-:W-:Y:S02]  /*0f80*/  SHF.R.U32.HI R2, RZ, 0x4, R0.reuse ;  /* 0x00000004ff027819 */ /* 0x100fe40000011600 */
[----:B------:R-:W-:Y:S02]  /*0f90*/  LOP3.LUT R13, R0, 0xf, RZ, 0xc0, !PT ;  /* 0x0000000f000d7812 */ /* 0x000fe400078ec0ff */
[----:B------:R-:W-:Y:S02]  /*0fa0*/  LOP3.LUT R14, R2, 0xf, RZ, 0xc0, !PT ;  /* 0x0000000f020e7812 */ /* 0x000fe400078ec0ff */
[--C-:B------:R-:W-:Y:S01]  /*0fb0*/  SHF.R.U32.HI R2, RZ, 0x8, R0.reuse ;  /* 0x00000008ff027819 */ /* 0x100fe20000011600 */
[----:B------:R-:W-:Y:S01]  /*0fc0*/  VIADD R3, R13, 0x1 ;  /* 0x000000010d037836 */ /* 0x000fe20000000000 */
[----:B------:R-:W-:Y:S02]  /*0fd0*/  SHF.R.U32.HI R0, RZ, 0xc, R0 ;  /* 0x0000000cff007819 */ /* 0x000fe40000011600 */
[----:B------:R-:W-:-:S02]  /*0fe0*/  LOP3.LUT R15, R2, 0xf, RZ, 0xc0, !PT ;  /* 0x0000000f020f7812 */ /* 0x000fc400078ec0ff */
[----:B------:R-:W-:Y:S01]  /*0ff0*/  LOP3.LUT R16, R0, 0xf, RZ, 0xc0, !PT ;  /* 0x0000000f00107812 */ /* 0x000fe200078ec0ff */
[----:B------:R-:W1:Y:S01]  /*1000*/  I2F.F16 R3, R3 ;  /* 0x0000000300037306 */ /* 0x000e620000200c00 */
[----:B------:R-:W-:Y:S01]  /*1010*/  IADD3 R7, R15, 0x1, RZ ;  /* 0x000000010f077810 */ /* 0x000fe20007ffe0ff */
[----:B------:R-:W-:Y:S01]  /*1020*/  HFMA2.MMA R0, -RZ, RZ, 0, 0 ;  /* 0x00000000ff007435 */ /* 0x000fe200000001ff */
[----:B0-----:R-:W-:Y:S02]  /*1030*/  IADD3 R4, R14, 0x1, RZ ;  /* 0x000000010e047810 */ /* 0x001fe40007ffe0ff */
[----:B------:R-:W-:Y:S02]  /*1040*/  IADD3 R8, R16, 0x1, RZ ;  /* 0x0000000110087810 */ /* 0x000fe40007ffe0ff */
[----:B------:R-:W-:Y:S01]  /*1050*/  IADD3 R14, R14, 0xe401, RZ ;  /* 0x0000e4010e0e7810 */ /* 0x000fe20007ffe0ff */
[----:B------:R-:W0:Y:S01]  /*1060*/  I2F.F16 R5, R4 ;  /* 0x0000000400057306 */ /* 0x000e220000200c00 */
[----:B------:R-:W-:-:S02]  /*1070*/  IADD3 R13, R13, 0xe401, RZ ;  /* 0x0000e4010d0d7810 */ /* 0x000fc40007ffe0ff */
[----:B------:R-:W-:Y:S02]  /*1080*/  IADD3 R15, R15, 0xe401, RZ ;  /* 0x0000e4010f0f7810 */ /* 0x000fe40007ffe0ff */
[----:B------:R-:W-:Y:S01]  /*1090*/  IADD3 R16, R16, 0xe401, RZ ;  /* 0x0000e40110107810 */ /* 0x000fe20007ffe0ff */
[----:B-1----:R-:W-:Y:S02]  /*10a0*/  HADD2 R23, R6.H0_H0, -R3.H0_H0 ;  /* 0xa000000306177230 */ /* 0x002fe40000000800 */
[----:B------:R-:W1:Y:S01]  /*10b0*/  I2F.F16 R7, R7 ;  /* 0x0000000700077306 */ /* 0x000e620000200c00 */
[----:B------:R-:W-:Y:S02]  /*10c0*/  PRMT R22, R14, 0x5410, R14 ;  /* 0x000054100e167816 */ /* 0x000fe4000000000e */
[----:B------:R-:W-:Y:S02]  /*10d0*/  CS2R R2, SRZ ;  /* 0x0000000000027805 */ /* 0x000fe4000001ff00 */
[----:B---3--:R-:W-:-:S02]  /*10e0*/  PRMT R27, R17, 0x5410, R17 ;  /* 0x00005410111b7816 */ /* 0x008fc40000000011 */
[----:B------:R-:W-:Y:S01]  /*10f0*/  PRMT R28, R17, 0x7632, R17 ;  /* 0x00007632111c7816 */ /* 0x000fe20000000011 */
[C---:B0-----:R-:W-:Y:S01]  /*1100*/  HADD2 R21, R6.reuse.H0_H0, -R5.H0_H0 ;  /* 0xa000000506157230 */ /* 0x041fe20000000800 */
[----:B------:R-:W0:Y:S01]  /*1110*/  I2F.F16 R9, R8 ;  /* 0x0000000800097306 */ /* 0x000e220000200c00 */
[----:B------:R-:W-:Y:S02]  /*1120*/  CS2R R4, SRZ ;  /* 0x0000000000047805 */ /* 0x000fe4000001ff00 */
[C-C-:B----4-:R-:W-:Y:S02]  /*1130*/  PRMT R25, R18.reuse, 0x5410, R18.reuse ;  /* 0x0000541012197816 */ /* 0x150fe40000000012 */
[----:B------:R-:W-:Y:S02]  /*1140*/  PRMT R26, R18, 0x7632, R18 ;  /* 0x00007632121a7816 */ /* 0x000fe40000000012 */
[----:B------:R-:W-:Y:S01]  /*1150*/  PRMT R24, R13, 0x5410, R13 ;  /* 0x000054100d187816 */ /* 0x000fe2000000000d */
[----:B-1----:R-:W-:Y:S01]  /*1160*/  HADD2 R19, R6.H0_H0, -R7.H0_H0 ;  /* 0xa000000706137230 */ /* 0x002fe20000000800 */
[----:B------:R-:W-:-:S02]  /*1170*/  PRMT R20, R15, 0x5410, R15 ;  /* 0x000054100f147816 */ /* 0x000fc4000000000f */
[----:B------:R-:W-:Y:S01]  /*1180*/  PRMT R14, R16, 0x5410, R16 ;  /* 0x00005410100e7816 */ /* 0x000fe20000000010 */
[----:B0-----:R-:W-:Y:S01]  /*1190*/  HADD2 R35, R6.H0_H0, -R9.H0_H0 ;  /* 0xa000000906237230 */ /* 0x001fe20000000800 */
[----:B------:R-:W-:Y:S02]  /*11a0*/  CS2R R6, SRZ ;  /* 0x0000000000067805 */ /* 0x000fe4000001ff00 */
[----:B------:R-:W-:Y:S01]  /*11b0*/  CS2R R8, SRZ ;  /* 0x0000000000087805 */ /* 0x000fe2000001ff00 */
[----:B------:R-:W-:Y:S06]  /*11c0*/  @P0 BRA `(.L_x_72) ;  /* 0x0000002400400947 */ /* 0x000fec0003800000 */
[----:B------:R-:W-:Y:S01]  /*11d0*/  USHF.R.S32.HI UR4, URZ, 0x1f, UR10 ;  /* 0x0000001f3f047899 */ /* 0x000fe2000801140a */
[----:B------:R-:W-:Y:S01]  /*11e0*/  IMAD.MOV.U32 R15, RZ, RZ, R19 ;  /* 0x000000ffff0f7224 */ /* 0x000fe200078e0013 */
[----:B------:R-:W-:Y:S01]  /*11f0*/  ULDC.64 UR14, c[0x0][0x218] ;  /* 0x00008600000e7ab9 */ /* 0x000fe20000000a00 */
[----:B------:R-:W-:Y:S01]  /*1200*/  MOV R13, R35 ;  /* 0x00000023000d7202 */ /* 0x000fe20000000f00 */
        /* <DEDUP_REMOVED lines=11> */
[----:B------:R-:W-:Y:S02]  /*12c0*/  LEA.HI.X R37, R37, UR15, R0, 0x2, P0 ;  /* 0x0000000f25257c11 */ /* 0x000fe400080f1400 */
[----:B------:R-:W-:Y:S01]  /*12d0*/  MOV R0, RZ ;  /* 0x000000ff00007202 */ /* 0x000fe20000000f00 */
[----:B0-----:R-:W-:-:S03]  /*12e0*/  ULEA UR5, UR6, UR5, 0x18 ;  /* 0x0000000506057291 */ /* 0x001fc6000f8ec03f */
[----:B------:R-:W-:-:S09]  /*12f0*/  ULDC UR6, c[0x0][0x23c] ;  /* 0x00008f0000067ab9 */ /* 0x000fd20000000800 */
.L_x_86:
[----:B------:R-:W2:Y:S01]  /*1300*/  LDG.E.128.CONSTANT R16, desc[UR8][R36.64] ;  /* 0x0000000824107981 */ /* 0x000ea2000c1e9d00 */
[----:B------:R-:W-:Y:S01]  /*1310*/  UISETP.NE.AND UP0, UPT, UR10, UR4, UPT ;  /* 0x000000040a00728c */ /* 0x000fe2000bf05270 */
[----:B------:R-:W-:-:S05]  /*1320*/  ISETP.NE.AND P2, PT, RZ, UR11, PT ;  /* 0x0000000bff007c0c */ /* 0x000fca000bf45270 */
[----:B------:R-:W-:Y:S02]  /*1330*/  PLOP3.LUT P0, PT, PT, PT, UP0, 0x80, 0x0 ;  /* 0x000000000000781c */ /* 0x000fe40003f0f008 */
[C---:B--2---:R-:W-:Y:S02]  /*1340*/  LOP3.LUT R35, R16.reuse, 0xf000f, RZ, 0xc0, !PT ;  /* 0x000f000f10237812 */ /* 0x044fe400078ec0ff */
[----:B------:R-:W-:Y:S02]  /*1350*/  LOP3.LUT R38, R16, 0xf000f0, RZ, 0xc0, !PT ;  /* 0x00f000f010267812 */ /* 0x000fe400078ec0ff */
[C---:B------:R-:W-:Y:S02]  /*1360*/  LOP3.LUT R41, R17.reuse, 0xf000f, RZ, 0xc0, !PT ;  /* 0x000f000f11297812 */ /* 0x040fe400078ec0ff */
[----:B------:R-:W-:Y:S02]  /*1370*/  LOP3.LUT R44, R17, 0xf000f0, RZ, 0xc0, !PT ;  /* 0x00f000f0112c7812 */ /* 0x000fe400078ec0ff */
[----:B------:R-:W-:-:S02]  /*1380*/  SHF.R.U32.HI R16, RZ, 0x8, R16 ;  /* 0x00000008ff107819 */ /* 0x000fc40000011610 */
        /* <DEDUP_REMOVED lines=19> */
[C---:B------:R-:W-:Y:S02]  /*14c0*/  LOP3.LUT R47, R18.reuse, 0xf000f, RZ, 0xc0, !PT ;  /* 0x000f000f122f7812 */ /* 0x040fe400078ec0ff */
[----:B------:R-:W-:Y:S02]  /*14d0*/  LOP3.LUT R42, R18, 0xf000f0, RZ, 0xc0, !PT ;  /* 0x00f000f0122a7812 */ /* 0x000fe400078ec0ff */
[C---:B------:R-:W-:Y:S02]  /*14e0*/  LOP3.LUT R40, R19.reuse, 0xf000f, RZ, 0xc0, !PT ;  /* 0x000f000f13287812 */ /* 0x040fe400078ec0ff */
[----:B------:R-:W-:Y:S01]  /*14f0*/  LOP3.LUT R39, R19, 0xf000f0, RZ, 0xc0, !PT ;  /* 0x00f000f013277812 */ /* 0x000fe200078ec0ff */
[----:B------:R-:W-:Y:S06]  /*1500*/  @P0 BRA `(.L_x_73) ;  /* 0x0000000000c40947 */ /* 0x000fec0003800000 */
[----:B------:R-:W0:Y:S01]  /*1510*/  LDC.64 R14, c[0x0][0x220] ;  /* 0x00008800ff0e7b82 */ /* 0x000e220000000a00 */
[----:B------:R-:W-:-:S05]  /*1520*/  IADD3 R29, R29, 0x1, RZ ;  /* 0x000000011d1d7810 */ /* 0x000fca0007ffe0ff */
[----:B------:R-:W-:Y:S02]  /*1530*/  IMAD R20, R29, UR6, RZ ;  /* 0x000000061d147c24 */ /* 0x000fe4000f8e02ff */
[----:B------:R-:W1:Y:S03]  /*1540*/  LDC.64 R18, c[0x0][0x228] ;  /* 0x00008a00ff127b82 */ /* 0x000e660000000a00 */
[----:B------:R-:W-:-:S04]  /*1550*/  SHF.R.S32.HI R13, RZ, 0x1f, R20 ;  /* 0x0000001fff0d7819 */ /* 0x000fc80000011414 */
[----:B------:R-:W-:-:S04]  /*1560*/  LEA.HI R13, R13, R20, RZ, 0x3 ;  /* 0x000000140d0d7211 */ /* 0x000fc800078f18ff */
[----:B------:R-:W-:-:S05]  /*1570*/  LEA.HI.SX32 R13, R13, R30, 0x1d ;  /* 0x0000001e0d0d7211 */ /* 0x000fca00078feaff */
[----:B0-----:R-:W-:-:S06]  /*1580*/  IMAD.WIDE R14, R13, 0x4, R14 ;  /* 0x000000040d0e7825 */ /* 0x001fcc00078e020e */
[----:B------:R-:W2:Y:S01]  /*1590*/  LDG.E.CONSTANT R14, desc[UR8][R14.64] ;  /* 0x000000080e0e7981 */ /* 0x000ea2000c1e9900 */
[----:B------:R-:W-:-:S05]  /*15a0*/  IADD3 R13, R33, R20, RZ ;  /* 0x00000014210d7210 */ /* 0x000fca0007ffe0ff */
[----:B-1----:R-:W-:-:S05]  /*15b0*/  IMAD.WIDE R18, R13, 0x2, R18 ;  /* 0x000000020d127825 */ /* 0x002fca00078e0212 */
[----:B------:R-:W3:Y:S04]  /*15c0*/  LDG.E.CONSTANT R28, desc[UR8][R18.64] ;  /* 0x00000008121c7981 */ /* 0x000ee8000c1e9900 */
[----:B------:R0:W4:Y:S01]  /*15d0*/  LDG.E.CONSTANT R26, desc[UR8][R18.64+0x4] ;  /* 0x00000408121a7981 */ /* 0x000122000c1e9900 */
[----:B------:R-:W-:Y:S01]  /*15e0*/  SHF.L.U32 R13, R33, 0x2, RZ ;  /* 0x00000002210d7819 */ /* 0x000fe200000006ff */
[----:B------:R-:W-:Y:S01]  /*15f0*/  I2F.F16 R52, -0x40 ;  /* 0xffffffc000347906 */ /* 0x000fe20000200c00 */
[----:B------:R-:W-:Y:S02]  /*1600*/  UIADD3 UR4, UR10, UR12, URZ ;  /* 0x0000000c0a047290 */ /* 0x000fe4000fffe03f */
[----:B------:R-:W-:-:S04]  /*1610*/  LOP3.LUT R13, R13, 0x10, RZ, 0xc0, !PT ;  /* 0x000000100d0d7812 */ /* 0x000fc800078ec0ff */
[----:B--2---:R-:W-:-:S04]  /*1620*/  SHF.R.U32.HI R13, RZ, R13, R14 ;  /* 0x0000000dff0d7219 */ /* 0x004fc8000001160e */
[--C-:B------:R-:W-:Y:S02]  /*1630*/  SHF.R.U32.HI R14, RZ, 0x4, R13.reuse ;  /* 0x00000004ff0e7819 */ /* 0x100fe4000001160d */
[----:B------:R-:W-:Y:S02]  /*1640*/  LOP3.LUT R20, R13, 0xf, RZ, 0xc0, !PT ;  /* 0x0000000f0d147812 */ /* 0x000fe400078ec0ff */
[--C-:B------:R-:W-:Y:S02]  /*1650*/  SHF.R.U32.HI R15, RZ, 0x8, R13.reuse ;  /* 0x00000008ff0f7819 */ /* 0x100fe4000001160d */
[----:B------:R-:W-:Y:S02]  /*1660*/  LOP3.LUT R14, R14, 0xf, RZ, 0xc0, !PT ;  /* 0x0000000f0e0e7812 */ /* 0x000fe400078ec0ff */
[----:B------:R-:W-:Y:S02]  /*1670*/  SHF.R.U32.HI R13, RZ, 0xc, R13 ;  /* 0x0000000cff0d7819 */ /* 0x000fe4000001160d */
[C---:B------:R-:W-:Y:S01]  /*1680*/  IADD3 R21, R20.reuse, 0x1, RZ ;  /* 0x0000000114157810 */ /* 0x040fe20007ffe0ff */
[----:B------:R-:W-:Y:S01]  /*1690*/  VIADD R20, R20, 0xe401 ;  /* 0x0000e40114147836 */ /* 0x000fe20000000000 */
[----:B------:R-:W-:-:S02]  /*16a0*/  IADD3 R22, R14, 0x1, RZ ;  /* 0x000000010e167810 */ /* 0x000fc40007ffe0ff */
[----:B0-----:R-:W-:Y:S02]  /*16b0*/  LOP3.LUT R18, R15, 0xf, RZ, 0xc0, !PT ;  /* 0x0000000f0f127812 */ /* 0x001fe400078ec0ff */
[----:B------:R-:W-:Y:S01]  /*16c0*/  LOP3.LUT R19, R13, 0xf, RZ, 0xc0, !PT ;  /* 0x0000000f0d137812 */ /* 0x000fe200078ec0ff */
[----:B------:R-:W0:Y:S01]  /*16d0*/  I2F.F16 R21, R21 ;  /* 0x0000001500157306 */ /* 0x000e220000200c00 */
[----:B------:R-:W-:Y:S02]  /*16e0*/  IADD3 R24, R18, 0x1, RZ ;  /* 0x0000000112187810 */ /* 0x000fe40007ffe0ff */
[C---:B------:R-:W-:Y:S02]  /*16f0*/  IADD3 R25, R19.reuse, 0x1, RZ ;  /* 0x0000000113197810 */ /* 0x040fe40007ffe0ff */
[----:B------:R-:W-:Y:S02]  /*1700*/  IADD3 R14, R14, 0xe401, RZ ;  /* 0x0000e4010e0e7810 */ /* 0x000fe40007ffe0ff */
[----:B------:R-:W-:Y:S01]  /*1710*/  IADD3 R18, R18, 0xe401, RZ ;  /* 0x0000e40112127810 */ /* 0x000fe20007ffe0ff */
[----:B------:R-:W1:Y:S01]  /*1720*/  I2F.F16 R22, R22 ;  /* 0x0000001600167306 */ /* 0x000e620000200c00 */
[----:B------:R-:W-:-:S02]  /*1730*/  IADD3 R19, R19, 0xe401, RZ ;  /* 0x0000e40113137810 */ /* 0x000fc40007ffe0ff */
[C-C-:B---3--:R-:W-:Y:S02]  /*1740*/  PRMT R27, R28.reuse, 0x5410, R28.reuse ;  /* 0x000054101c1b7816 */ /* 0x148fe4000000001c */
[----:B------:R-:W-:Y:S01]  /*1750*/  PRMT R28, R28, 0x7632, R28 ;  /* 0x000076321c1c7816 */ /* 0x000fe2000000001c */
[C---:B0-----:R-:W-:Y:S02]  /*1760*/  HADD2 R23, R52.reuse.H0_H0, -R21.H0_H0 ;  /* 0xa000001534177230 */ /* 0x041fe40000000800 */
[----:B------:R0:W2:Y:S01]  /*1770*/  I2F.F16 R15, R24 ;  /* 0x00000018000f7306 */ /* 0x0000a20000200c00 */
[----:B-1----:R-:W-:-:S07]  /*1780*/  HADD2 R21, R52.H0_H0, -R22.H0_H0 ;  /* 0xa000001634157230 */ /* 0x002fce0000000800 */
[----:B------:R4:W1:Y:S01]  /*1790*/  I2F.F16 R13, R25 ;  /* 0x00000019000d7306 */ /* 0x0008620000200c00 */
[----:B0-----:R-:W-:Y:S02]  /*17a0*/  PRMT R24, R20, 0x5410, R20 ;  /* 0x0000541014187816 */ /* 0x001fe40000000014 */
[----:B------:R-:W-:Y:S02]  /*17b0*/  PRMT R22, R14, 0x5410, R14 ;  /* 0x000054100e167816 */ /* 0x000fe4000000000e */
[----:B------:R-:W-:Y:S01]  /*17c0*/  PRMT R20, R18, 0x5410, R18 ;  /* 0x0000541012147816 */ /* 0x000fe20000000012 */
[C---:B--2---:R-:W-:Y:S01]  /*17d0*/  HADD2 R15, R52.reuse.H0_H0, -R15.H0_H0 ;  /* 0xa000000f340f7230 */ /* 0x044fe20000000800 */
[----:B------:R-:W-:Y:S02]  /*17e0*/  PRMT R14, R19, 0x5410, R19 ;  /* 0x00005410130e7816 */ /* 0x000fe40000000013 */
[C-C-:B----4-:R-:W-:Y:S02]  /*17f0*/  PRMT R25, R26.reuse, 0x5410, R26.reuse ;  /* 0x000054101a197816 */ /* 0x150fe4000000001a */
[----:B------:R-:W-:Y:S01]  /*1800*/  PRMT R26, R26, 0x7632, R26 ;  /* 0x000076321a1a7816 */ /* 0x000fe2000000001a */
[----:B-1----:R-:W-:-:S07]  /*1810*/  HADD2 R13, R52.H0_H0, -R13.H0_H0 ;  /* 0xa000000d340d7230 */ /* 0x002fce0000000800 */
.L_x_73:
[----:B------:R-:W-:Y:S01]  /*1820*/  LOP3.LUT R49, R49, 0x64006400, RZ, 0xfc, !PT ;  /* 0x6400640031317812 */ /* 0x000fe200078efcff */
[----:B------:R-:W-:Y:S01]  /*1830*/  HFMA2.MMA R35, R35, 1, 1, R24 ;  /* 0x3c003c0023237835 */ /* 0x000fe20000000018 */
[----:B------:R-:W-:Y:S01]  /*1840*/  LOP3.LUT R50, R50, 0x64006400, RZ, 0xfc, !PT ;  /* 0x6400640032327812 */ /* 0x000fe200078efcff */
[----:B------:R-:W-:Y:S01]  /*1850*/  HFMA2.MMA R38, R38, 0.0625, 0.0625, R23 ;  /* 0x2c002c0026267835 */ /* 0x000fe20000000017 */
        /* <DEDUP_REMOVED lines=9> */
[----:B------:R-:W-:Y:S01]  /*18f0*/  HFMA2 R40, R50, 0.0625, 0.0625, R23 ;  /* 0x2c002c0032287831 */ /* 0x000fe20000000017 */
[----:B------:R-:W-:Y:S01]  /*1900*/  LOP3.LUT R52, R39, 0x64006400, RZ, 0xfc, !PT ;  /* 0x6400640027347812 */ /* 0x000fe200078efcff */
[----:B------:R-:W-:Y:S01]  /*1910*/  HADD2 R39, R49, R24 ;  /* 0x0000001831277230 */ /* 0x000fe20000000000 */
[----:B------:R-:W-:Y:S01]  /*1920*/  HFMA2.MMA R49, R17, 1, 1, R14 ;  /* 0x3c003c0011317835 */ /* 0x000fe2000000000e */
[----:B------:R-:W-:Y:S01]  /*1930*/  HFMA2 R42, R46, 0.0625, 0.0625, R21 ;  /* 0x2c002c002e2a7831 */ /* 0x000fe20000000015 */
[----:B------:R-:W-:Y:S01]  /*1940*/  HFMA2.MMA R50, R16, 0.0625, 0.0625, R13 ;  /* 0x2c002c0010327835 */ /* 0x000fe2000000000d */
[----:B------:R-:W-:-:S02]  /*1950*/  HADD2 R43, R43, R22 ;  /* 0x000000162b2b7230 */ /* 0x000fc40000000000 */
[----:B------:R-:W-:Y:S02]  /*1960*/  HADD2 R47, R47, R20 ;  /* 0x000000142f2f7230 */ /* 0x000fe40000000000 */
[----:B------:R-:W-:Y:S02]  /*1970*/  HFMA2 R46, R18, 0.0625, 0.0625, R15 ;  /* 0x2c002c00122e7831 */ /* 0x000fe4000000000f */
[----:B------:R-:W-:Y:S02]  /*1980*/  HADD2 R51, R51, R14 ;  /* 0x0000000e33337230 */ /* 0x000fe40000000000 */
[----:B------:R-:W-:Y:S01]  /*1990*/  HFMA2 R52, R52, 0.0625, 0.0625, R13 ;  /* 0x2c002c0034347831 */ /* 0x000fe2000000000d */
[----:B------:R-:W-:Y:S06]  /*19a0*/  @!P2 BRA `(.L_x_74) ;  /* 0x000000000054a947 */ /* 0x000fec0003800000 */
[----:B------:R-:W0:Y:S02]  /*19b0*/  LDS.128 R16, [UR5] ;  /* 0x00000005ff107984 */ /* 0x000e240008000c00 */
[-C--:B0-----:R-:W-:Y:S01]  /*19c0*/  HFMA2.MMA R54, R35, R16.reuse, RZ ;  /* 0x0000001023367235 */ /* 0x081fe200000000ff */
[-C--:B------:R-:W-:Y:S01]  /*19d0*/  HFMA2 R56, R41, R16.reuse, RZ.H0_H0 ;  /* 0x0000001029387231 */ /* 0x080fe200000400ff */
[----:B------:R-:W-:Y:S01]  /*19e0*/  HFMA2.MMA R53, R45, R16, RZ ;  /* 0x000000102d357235 */ /* 0x000fe200000000ff */
[----:B------:R-:W-:Y:S02]  /*19f0*/  HFMA2 R55, R49, R16, RZ.H0_H0 ;  /* 0x0000001031377231 */ /* 0x000fe400000400ff */
[-C--:B------:R-:W-:Y:S02]  /*1a00*/  HFMA2 R16, R44, R17.reuse, R56 ;  /* 0x000000112c107231 */ /* 0x080fe40000000038 */
[----:B------:R-:W-:Y:S01]  /*1a10*/  HFMA2 R55, R50, R17, R55 ;  /* 0x0000001132377231 */ /* 0x000fe20000000037 */
[-C--:B------:R-:W-:Y:S01]  /*1a20*/  HFMA2.MMA R54, R38, R17.reuse, R54 ;  /* 0x0000001126367235 */ /* 0x080fe20000000036 */
[-C--:B------:R-:W-:Y:S01]  /*1a30*/  HFMA2 R16, R43, R18.reuse, R16 ;  /* 0x000000122b107231 */ /* 0x080fe20000000010 */
[----:B------:R-:W-:Y:S01]  /*1a40*/  HFMA2.MMA R53, R48, R17, R53 ;  /* 0x0000001130357235 */ /* 0x000fe20000000035 */
[----:B------:R-:W-:-:S02]  /*1a50*/  HFMA2 R55, R51, R18, R55 ;  /* 0x0000001233377231 */ /* 0x000fc40000000037 */
[-C--:B------:R-:W-:Y:S02]  /*1a60*/  HFMA2 R16, R42, R19.reuse, R16 ;  /* 0x000000132a107231 */ /* 0x080fe40000000010 */
        /* <DEDUP_REMOVED lines=9> */
.L_x_74:
[----:B------:R-:W-:Y:S05]  /*1b00*/  @!P1 BRA `(.L_x_75) ;  /* 0x0000000000c89947 */ /* 0x000fea0003800000 */
[----:B------:R-:W-:Y:S02]  /*1b10*/  PRMT R16, R31, 0x9910, RZ ;  /* 0x000099101f107816 */ /* 0x000fe400000000ff */
[----:B------:R-:W-:Y:S02]  /*1b20*/  PRMT R17, R32, 0x9910, RZ ;  /* 0x0000991020117816 */ /* 0x000fe400000000ff */
[----:B------:R-:W-:Y:S02]  /*1b30*/  ISETP.NE.AND P3, PT, R16, RZ, PT ;  /* 0x000000ff1000720c */ /* 0x000fe40003f65270 */
[----:B------:R-:W-:-:S04]  /*1b40*/  ISETP.NE.AND P0, PT, R17, RZ, PT ;  /* 0x000000ff1100720c */ /* 0x000fc80003f05270 */
[----:B------:R-:W-:-:S07]  /*1b50*/  ISETP.LT.OR P0, PT, R34, 0x3, !P0 ;  /* 0x000000032200780c */ /* 0x000fce0004701670 */
[----:B------:R-:W-:Y:S06]  /*1b60*/  @!P3 BRA `(.L_x_76) ;  /* 0x000000000054b947 */ /* 0x000fec0003800000 */
[----:B------:R-:W0:Y:S02]  /*1b70*/  LDS.128 R16, [UR5+0x100] ;  /* 0x00010005ff107984 */ /* 0x000e240008000c00 */
        /* <DEDUP_REMOVED lines=20> */
.L_x_76:
[----:B------:R-:W-:Y:S05]  /*1cc0*/  @P0 BRA `(.L_x_75) ;  /* 0x0000000000580947 */ /* 0x000fea0003800000 */
[----:B------:R-:W0:Y:S01]  /*1cd0*/  LDS.128 R16, [UR5+0x200] ;  /* 0x00020005ff107984 */ /* 0x000e220008000c00 */
[----:B------:R-:W-:Y:S01]  /*1ce0*/  MOV R54, R38 ;  /* 0x0000002600367202 */ /* 0x000fe20000000f00 */
[-C--:B0-----:R-:W-:Y:S01]  /*1cf0*/  HFMA2 R38, R41, R16.reuse, RZ.H0_H0 ;  /* 0x0000001029267231 */ /* 0x081fe200000400ff */
[-C--:B------:R-:W-:Y:S02]  /*1d00*/  HFMA2.MMA R35, R35, R16.reuse, RZ ;  /* 0x0000001023237235 */ /* 0x080fe400000000ff */
        /* <DEDUP_REMOVED lines=18> */
.L_x_75:
[----:B------:R-:W-:-:S05]  /*1e30*/  MOV R17, UR6 ;  /* 0x0000000600117c02 */ /* 0x000fca0008000f00 */
[----:B------:R-:W-:-:S05]  /*1e40*/  IMAD.WIDE R36, R17, 0x4, R36 ;  /* 0x0000000411247825 */ /* 0x000fca00078e0224 */
[----:B------:R-:W2:Y:S02]  /*1e50*/  LDG.E.128.CONSTANT R16, desc[UR8][R36.64] ;  /* 0x0000000824107981 */ /* 0x000ea4000c1e9d00 */
[C---:B--2---:R-:W-:Y:S02]  /*1e60*/  LOP3.LUT R35, R16.reuse, 0xf000f, RZ, 0xc0, !PT ;  /* 0x000f000f10237812 */ /* 0x044fe400078ec0ff */
[----:B------:R-:W-:Y:S02]  /*1e70*/  LOP3.LUT R38, R16, 0xf000f0, RZ, 0xc0, !PT ;  /* 0x00f000f010267812 */ /* 0x000fe400078ec0ff */
[----:B------:R-:W-:Y:S02]  /*1e80*/  SHF.R.U32.HI R43, RZ, 0x8, R18 ;  /* 0x00000008ff2b7819 */ /* 0x000fe40000011612 */
[----:B------:R-:W-:Y:S02]  /*1e90*/  SHF.R.U32.HI R16, RZ, 0x8, R16 ;  /* 0x00000008ff107819 */ /* 0x000fe40000011610 */
[----:B------:R-:W-:-:S02]  /*1ea0*/  LOP3.LUT R39, R17, 0xf000f, RZ, 0xc0, !PT ;  /* 0x000f000f11277812 */ /* 0x000fc400078ec0ff */
[----:B------:R-:W-:Y:S02]  /*1eb0*/  LOP3.LUT R40, R17, 0xf000f0, RZ, 0xc0, !PT ;  /* 0x00f000f011287812 */ /* 0x000fe400078ec0ff */
[----:B------:R-:W-:Y:S02]  /*1ec0*/  SHF.R.U32.HI R17, RZ, 0x8, R17 ;  /* 0x00000008ff117819 */ /* 0x000fe40000011611 */
[----:B------:R-:W-:Y:S02]  /*1ed0*/  SHF.R.U32.HI R46, RZ, 0x8, R19 ;  /* 0x00000008ff2e7819 */ /* 0x000fe40000011613 */
[C---:B------:R-:W-:Y:S02]  /*1ee0*/  LOP3.LUT R41, R18.reuse, 0xf000f, RZ, 0xc0, !PT ;  /* 0x000f000f12297812 */ /* 0x040fe400078ec0ff */
[----:B------:R-:W-:Y:S02]  /*1ef0*/  LOP3.LUT R42, R18, 0xf000f0, RZ, 0xc0, !PT ;  /* 0x00f000f0122a7812 */ /* 0x000fe400078ec0ff */
[----:B------:R-:W-:-:S02]  /*1f00*/  LOP3.LUT R55, R43, 0xf000f, RZ, 0xc0, !PT ;  /* 0x000f000f2b377812 */ /* 0x000fc400078ec0ff */
[----:B------:R-:W-:Y:S02]  /*1f10*/  LOP3.LUT R56, R43, 0xf000f0, RZ, 0xc0, !PT ;  /* 0x00f000f02b387812 */ /* 0x000fe400078ec0ff */
[C---:B------:R-:W-:Y:S02]  /*1f20*/  LOP3.LUT R44, R19.reuse, 0xf000f, RZ, 0xc0, !PT ;  /* 0x000f000f132c7812 */ /* 0x040fe400078ec0ff */
[----:B------:R-:W-:Y:S02]  /*1f30*/  LOP3.LUT R45, R19, 0xf000f0, RZ, 0xc0, !PT ;  /* 0x00f000f0132d7812 */ /* 0x000fe400078ec0ff */
[C---:B------:R-:W-:Y:S02]  /*1f40*/  LOP3.LUT R51, R16.reuse, 0xf000f, RZ, 0xc0, !PT ;  /* 0x000f000f10337812 */ /* 0x040fe400078ec0ff */
[----:B------:R-:W-:Y:S02]  /*1f50*/  LOP3.LUT R52, R16, 0xf000f0, RZ, 0xc0, !PT ;  /* 0x00f000f010347812 */ /* 0x000fe400078ec0ff */
[----:B------:R-:W-:-:S02]  /*1f60*/  LOP3.LUT R19, R35, 0x64006400, RZ, 0xfc, !PT ;  /* 0x6400640023137812 */ /* 0x000fc400078efcff */
[----:B------:R-:W-:Y:S02]  /*1f70*/  LOP3.LUT R18, R38, 0x64006400, RZ, 0xfc, !PT ;  /* 0x6400640026127812 */ /* 0x000fe400078efcff */
[C---:B------:R-:W-:Y:S01]  /*1f80*/  LOP3.LUT R53, R17.reuse, 0xf000f, RZ, 0xc0, !PT ;  /* 0x000f000f11357812 */ /* 0x040fe200078ec0ff */
[----:B------:R-:W-:Y:S01]  /*1f90*/  HADD2 R50, R19, R24 ;  /* 0x0000001813327230 */ /* 0x000fe20000000000 */
[----:B------:R-:W-:Y:S02]  /*1fa0*/  LOP3.LUT R54, R17, 0xf000f0, RZ, 0xc0, !PT ;  /* 0x00f000f011367812 */ /* 0x000fe400078ec0ff */
[----:B------:R-:W-:Y:S01]  /*1fb0*/  LOP3.LUT R35, R39, 0x64006400, RZ, 0xfc, !PT ;  /* 0x6400640027237812 */ /* 0x000fe200078efcff */
[----:B------:R-:W-:Y:S01]  /*1fc0*/  HFMA2.MMA R49, R18, 0.0625, 0.0625, R23 ;  /* 0x2c002c0012317835 */ /* 0x000fe20000000017 */
[----:B------:R-:W-:Y:S02]  /*1fd0*/  LOP3.LUT R38, R40, 0x64006400, RZ, 0xfc, !PT ;  /* 0x6400640028267812 */ /* 0x000fe400078efcff */
[C---:B------:R-:W-:Y:S01]  /*1fe0*/  LOP3.LUT R17, R46.reuse, 0xf000f, RZ, 0xc0, !PT ;  /* 0x000f000f2e117812 */ /* 0x040fe200078ec0ff */
[----:B------:R-:W-:Y:S01]  /*1ff0*/  HADD2 R48, R35, R22 ;  /* 0x0000001623307230 */ /* 0x000fe20000000000 */
[----:B------:R-:W-:Y:S01]  /*2000*/  LOP3.LUT R16, R46, 0xf000f0, RZ, 0xc0, !PT ;  /* 0x00f000f02e107812 */ /* 0x000fe200078ec0ff */
[----:B------:R-:W-:Y:S01]  /*2010*/  HFMA2 R47, R38, 0.0625, 0.0625, R21 ;  /* 0x2c002c00262f7831 */ /* 0x000fe20000000015 */
[----:B------:R-:W-:-:S02]  /*2020*/  LOP3.LUT R39, R41, 0x64006400, RZ, 0xfc, !PT ;  /* 0x6400640029277812 */ /* 0x000fc400078efcff */
[----:B------:R-:W-:Y:S02]  /*2030*/  LOP3.LUT R40, R42, 0x64006400, RZ, 0xfc, !PT ;  /* 0x640064002a287812 */ /* 0x000fe400078efcff */
[----:B------:R-:W-:Y:S02]  /*2040*/  LOP3.LUT R55, R55, 0x64006400, RZ, 0xfc, !PT ;  /* 0x6400640037377812 */ /* 0x000fe400078efcff */
[----:B------:R-:W-:Y:S01]  /*2050*/  LOP3.LUT R56, R56, 0x64006400, RZ, 0xfc, !PT ;  /* 0x6400640038387812 */ /* 0x000fe200078efcff */
[--C-:B------:R-:W-:Y:S01]  /*2060*/  HFMA2.MMA R46, R39, 1, 1, R20.reuse ;  /* 0x3c003c00272e7835 */ /* 0x100fe20000000014 */
[----:B------:R-:W-:Y:S02]  /*2070*/  LOP3.LUT R41, R44, 0x64006400, RZ, 0xfc, !PT ;  /* 0x640064002c297812 */ /* 0x000fe400078efcff */
[----:B------:R-:W-:Y:S01]  /*2080*/  LOP3.LUT R42, R45, 0x64006400, RZ, 0xfc, !PT ;  /* 0x640064002d2a7812 */ /* 0x000fe200078efcff */
[----:B------:R-:W-:Y:S01]  /*2090*/  HFMA2.MMA R38, R55, 1, 1, R20 ;  /* 0x3c003c0037267835 */ /* 0x000fe20000000014 */
[----:B------:R-:W-:Y:S01]  /*20a0*/  LOP3.LUT R51, R51, 0x64006400, RZ, 0xfc, !PT ;  /* 0x6400640033337812 */ /* 0x000fe200078efcff */
[----:B------:R-:W-:Y:S01]  /*20b0*/  HADD2 R44, R41, R14 ;  /* 0x0000000e292c7230 */ /* 0x000fe20000000000 */
[----:B------:R-:W-:Y:S01]  /*20c0*/  LOP3.LUT R52, R52, 0x64006400, RZ, 0xfc, !PT ;  /* 0x6400640034347812 */ /* 0x000fe200078efcff */
[----:B------:R-:W-:Y:S01]  /*20d0*/  HFMA2 R43, R42, 0.0625, 0.0625, R13 ;  /* 0x2c002c002a2b7831 */ /* 0x000fe2000000000d */
[----:B------:R-:W-:Y:S01]  /*20e0*/  LOP3.LUT R53, R53, 0x64006400, RZ, 0xfc, !PT ;  /* 0x6400640035357812 */ /* 0x000fe200078efcff */
[--C-:B------:R-:W-:Y:S01]  /*20f0*/  HFMA2.MMA R35, R56, 0.0625, 0.0625, R15.reuse ;  /* 0x2c002c0038237835 */ /* 0x100fe2000000000f */
[----:B------:R-:W-:Y:S01]  /*2100*/  LOP3.LUT R54, R54, 0x64006400, RZ, 0xfc, !PT ;  /* 0x6400640036367812 */ /* 0x000fe200078efcff */
[----:B------:R-:W-:Y:S01]  /*2110*/  HFMA2.MMA R45, R40, 0.0625, 0.0625, R15 ;  /* 0x2c002c00282d7835 */ /* 0x000fe2000000000f */
[----:B------:R-:W-:Y:S01]  /*2120*/  LOP3.LUT R17, R17, 0x64006400, RZ, 0xfc, !PT ;  /* 0x6400640011117812 */ /* 0x000fe200078efcff */
[----:B------:R-:W-:Y:S01]  /*2130*/  HFMA2.MMA R42, R51, 1, 1, R24 ;  /* 0x3c003c00332a7835 */ /* 0x000fe20000000018 */
[----:B------:R-:W-:Y:S01]  /*2140*/  LOP3.LUT R16, R16, 0x64006400, RZ, 0xfc, !PT ;  /* 0x6400640010107812 */ /* 0x000fe200078efcff */
[----:B------:R-:W-:Y:S01]  /*2150*/  HFMA2.MMA R41, R52, 0.0625, 0.0625, R23 ;  /* 0x2c002c0034297835 */ /* 0x000fe20000000017 */
[----:B------:R-:W-:-:S02]  /*2160*/  HADD2 R40, R53, R22 ;  /* 0x0000001635287230 */ /* 0x000fc40000000000 */
[----:B------:R-:W-:Y:S02]  /*2170*/  HFMA2 R39, R54, 0.0625, 0.0625, R21 ;  /* 0x2c002c0036277831 */ /* 0x000fe40000000015 */
[----:B------:R-:W-:Y:S02]  /*2180*/  HADD2 R51, R17, R14 ;  /* 0x0000000e11337230 */ /* 0x000fe40000000000 */
[----:B------:R-:W-:Y:S01]  /*2190*/  HFMA2 R52, R16, 0.0625, 0.0625, R13 ;  /* 0x2c002c0010347831 */ /* 0x000fe2000000000d */
        /* <DEDUP_REMOVED lines=22> */
.L_x_77:
        /* <DEDUP_REMOVED lines=28> */
.L_x_79:
[----:B------:R-:W-:Y:S05]  /*24c0*/  @P0 BRA `(.L_x_78) ;  /* 0x00000000005c0947 */ /* 0x000fea0003800000 */
[----:B------:R-:W0:Y:S01]  /*24d0*/  LDS.128 R16, [UR5+0x210] ;  /* 0x00021005ff107984 */ /* 0x000e220008000c00 */
[----:B------:R-:W-:Y:S02]  /*24e0*/  MOV R53, R46 ;  /* 0x0000002e00357202 */ /* 0x000fe40000000f00 */
[----:B------:R-:W-:Y:S01]  /*24f0*/  MOV R55, R44 ;  /* 0x0000002c00377202 */ /* 0x000fe20000000f00 */
[-C--:B0-----:R-:W-:Y:S01]  /*2500*/  HFMA2 R46, R48, R16.reuse, RZ.H0_H0 ;  /* 0x00000010302e7231 */ /* 0x081fe200000400ff */
[-C--:B------:R-:W-:Y:S02]  /*2510*/  HFMA2.MMA R44, R50, R16.reuse, RZ ;  /* 0x00000010322c7235 */ /* 0x080fe400000000ff */
[----:B------:R-:W-:Y:S01]  /*2520*/  HFMA2.MMA R48, R53, R16, RZ ;  /* 0x0000001035307235 */ /* 0x000fe200000000ff */
[----:B------:R-:W-:Y:S02]  /*2530*/  HFMA2 R16, R55, R16, RZ.H0_H0 ;  /* 0x0000001037107231 */ /* 0x000fe400000400ff */
[----:B------:R-:W-:-:S02]  /*2540*/  HFMA2 R46, R47, R17, R46 ;  /* 0x000000112f2e7231 */ /* 0x000fc4000000002e */
[----:B------:R-:W-:Y:S01]  /*2550*/  HFMA2 R16, R43, R17, R16 ;  /* 0x000000112b107231 */ /* 0x000fe20000000010 */
[-C--:B------:R-:W-:Y:S01]  /*2560*/  HFMA2.MMA R44, R49, R17.reuse, R44 ;  /* 0x00000011312c7235 */ /* 0x080fe2000000002c */
[-C--:B------:R-:W-:Y:S01]  /*2570*/  HFMA2 R46, R40, R18.reuse, R46 ;  /* 0x00000012282e7231 */ /* 0x080fe2000000002e */
[----:B------:R-:W-:Y:S01]  /*2580*/  HFMA2.MMA R48, R45, R17, R48 ;  /* 0x000000112d307235 */ /* 0x000fe20000000030 */
[----:B------:R-:W-:Y:S02]  /*2590*/  HFMA2 R16, R51, R18, R16 ;  /* 0x0000001233107231 */ /* 0x000fe40000000010 */
        /* <DEDUP_REMOVED lines=10> */
.L_x_78:
        /* <DEDUP_REMOVED lines=77> */
.L_x_80:
        /* <DEDUP_REMOVED lines=28> */
.L_x_82:
[----:B------:R-:W-:Y:S05]  /*2cd0*/  @P0 BRA `(.L_x_81) ;  /* 0x00000000005c0947 */ /* 0x000fea0003800000 */
[----:B------:R-:W0:Y:S01]  /*2ce0*/  LDS.128 R16, [UR5+0x220] ;  /* 0x00022005ff107984 */ /* 0x000e220008000c00 */
[----:B------:R-:W-:Y:S01]  /*2cf0*/  MOV R53, R46 ;  /* 0x0000002e00357202 */ /* 0x000fe20000000f00 */
[----:B------:R-:W-:Y:S02]  /*2d00*/  IMAD.MOV.U32 R55, RZ, RZ, R44 ;  /* 0x000000ffff377224 */ /* 0x000fe400078e002c */
        /* <DEDUP_REMOVED lines=20> */
.L_x_81:
        /* <DEDUP_REMOVED lines=77> */
.L_x_83:
        /* <DEDUP_REMOVED lines=28> */
.L_x_85:
        /* <DEDUP_REMOVED lines=24> */
.L_x_84:
[----:B------:R-:W-:Y:S01]  /*3660*/  UIADD3 UR10, UR10, 0x20, URZ ;  /* 0x000000200a0a7890 */ /* 0x000fe2000fffe03f */
[----:B------:R-:W-:Y:S01]  /*3670*/  MOV R17, UR6 ;  /* 0x0000000600117c02 */ /* 0x000fe20008000f00 */
[----:B------:R-:W-:Y:S02]  /*3680*/  UIADD3 UR5, UR5, 0x40, URZ ;  /* 0x0000004005057890 */ /* 0x000fe4000fffe03f */
[----:B------:R-:W-:Y:S02]  /*3690*/  UISETP.GE.AND UP0, UPT, UR10, UR7, UPT ;  /* 0x000000070a00728c */ /* 0x000fe4000bf06270 */
[----:B------:R-:W-:-:S04]  /*36a0*/  IMAD.WIDE R36, R17, 0x4, R36 ;  /* 0x0000000411247825 */ /* 0x000fc800078e0224 */
[----:B------:R-:W-:-:S13]  /*36b0*/  PLOP3.LUT P0, PT, PT, PT, UP0, 0x80, 0x0 ;  /* 0x000000000000781c */ /* 0x000fda0003f0f008 */
[----:B------:R-:W-:Y:S05]  /*36c0*/  @!P0 BRA `(.L_x_86) ;  /* 0xffffffdc000c8947 */ /* 0x000fea000383ffff */
.L_x_72:
[----:B------:R-:W0:Y:S01]  /*36d0*/  S2UR UR4, SR_CTAID.Y ;  /* 0x00000000000479c3 */ /* 0x000e220000002600 */
[----:B------:R-:W-:Y:S02]  /*36e0*/  HADD2 R12, R12.H0_H0, R12.H1_H1 ;  /* 0x3000000c0c0c7230 */ /* 0x000fe40000000800 */
[----:B------:R-:W-:-:S05]  /*36f0*/  HADD2 R11, R11.H0_H0, R11.H1_H1 ;  /* 0x3000000b0b0b7230 */ /* 0x000fca0000000800 */
[----:B------:R-:W1:Y:S01]  /*3700*/  LDC.64 R14, c[0x0][0x230] ;  /* 0x00008c00ff0e7b82 */ /* 0x000e620000000a00 */
[----:B------:R-:W-:-:S05]  /*3710*/  PRMT R12, R12, 0x5410, R11 ;  /* 0x000054100c0c7816 */ /* 0x000fca000000000b */
[----:B------:R-:W-:Y:S01]  /*3720*/  HMUL2 R17, R12, UR11.H0_H0 ;  /* 0x2000000b0c117c32 */ /* 0x000fe20008000000 */
[----:B0-----:R-:W-:-:S06]  /*3730*/  UIMAD UR4, UR4, 0x3, URZ ;  /* 0x00000003040478a4 */ /* 0x001fcc000f8e023f */
        /* <DEDUP_REMOVED lines=14> */
.L_x_90:
[----:B------:R-:W0:Y:S02]  /*3820*/  LDS R10, [R9] ;  /* 0x00000000090a7984 */ /* 0x000e240000000800 */
[----:B0-----:R-:W-:-:S10]  /*3830*/  HFMA2.MMA R11, R10, 1, 1, R17 ;  /* 0x3c003c000a0b7835 */ /* 0x001fd40000000011 */
[----:B------:R-:W0:Y:S02]  /*3840*/  ATOMS.CAST.SPIN R11, [R9], R10, R11 ;  /* 0x0000000a090b738d */ /* 0x000e24000180000b */
[----:B0-----:R-:W-:-:S13]  /*3850*/  ISETP.EQ.U32.AND P0, PT, R11, 0x1, PT ;  /* 0x000000010b00780c */ /* 0x001fda0003f02070 */
[----:B------:R-:W-:Y:S05]  /*3860*/  @!P0 BRA `(.L_x_90) ;  /* 0xfffffffc00ec8947 */ /* 0x000fea000383ffff */
[----:B------:R-:W-:Y:S05]  /*3870*/  BRA `(.L_x_88) ;  /* 0x00000000000c7947 */ /* 0x000fea0003800000 */
.L_x_89:
[----:B------:R-:W2:Y:S02]  /*3880*/  LD.E R9, desc[UR8][R12.64] ;  /* 0x000000080c097980 */ /* 0x000ea4000c101900 */
[----:B--2---:R-:W-:-:S05]  /*3890*/  IADD3 R9, R17, R9, RZ ;  /* 0x0000000911097210 */ /* 0x004fca0007ffe0ff */
[----:B------:R0:W-:Y:S02]  /*38a0*/  ST.E desc[UR8][R12.64], R9 ;  /* 0x000000090c007985 */ /* 0x0001e4000c101908 */
.L_x_88:
[----:B------:R-:W-:Y:S05]  /*38b0*/  BSYNC B0 ;  /* 0x0000000000007941 */ /* 0x000fea0003800000 */
.L_x_87:
[----:B------:R1:W-:Y:S01]  /*38c0*/  ATOM.E.ADD.F16x2.RN.STRONG.GPU P0, RZ, desc[UR8][R12.64+0x4], R19 ;  /* 0x000004130cff79a2 */ /* 0x0003e2000810e1c8 */
[----:B------:R-:W-:Y:S04]  /*38d0*/  BSSY B0, `(.L_x_91) ;  /* 0x000000f000007945 */ /* 0x000fe80003800000 */
[----:B-1----:R-:W-:Y:S05]  /*38e0*/  @P0 BRA `(.L_x_92) ;  /* 0x0000000000340947 */ /* 0x002fea0003800000 */
[----:B------:R-:W1:Y:S02]  /*38f0*/  QSPC.E.S P0, RZ, [R12+0x4] ;  /* 0x000004000cff73aa */ /* 0x000e640000000500 */
[----:B-1----:R-:W-:Y:S05]  /*3900*/  @!P0 BRA `(.L_x_93) ;  /* 0x0000000000208947 */ /* 0x002fea0003800000 */
[----:B------:R-:W-:-:S04]  /*3910*/  MOV R10, R12 ;  /* 0x0000000c000a7202 */ /* 0x000fc80000000f00 */
[----:B0-----:R-:W-:-:S07]  /*3920*/  MOV R9, R10 ;  /* 0x0000000a00097202 */ /* 0x001fce0000000f00 */
.L_x_94:
[----:B------:R-:W0:Y:S02]  /*3930*/  LDS R10, [R9+0x4] ;  /* 0x00000400090a7984 */ /* 0x000e240000000800 */
[----:B0-----:R-:W-:-:S06]  /*3940*/  HADD2 R11, R10, R19 ;  /* 0x000000130a0b7230 */ /* 0x001fcc0000000000 */
[----:B------:R-:W0:Y:S02]  /*3950*/  ATOMS.CAST.SPIN R11, [R9+0x4], R10, R11 ;  /* 0x0000040a090b738d */ /* 0x000e24000180000b */
[----:B0-----:R-:W-:-:S13]  /*3960*/  ISETP.EQ.U32.AND P0, PT, R11, 0x1, PT ;  /* 0x000000010b00780c */ /* 0x001fda0003f02070 */
[----:B------:R-:W-:Y:S05]  /*3970*/  @!P0 BRA `(.L_x_94) ;  /* 0xfffffffc00ec8947 */ /* 0x000fea000383ffff */
[----:B------:R-:W-:Y:S05]  /*3980*/  BRA `(.L_x_92) ;  /* 0x00000000000c7947 */ /* 0x000fea0003800000 */
.L_x_93:
[----:B0-----:R-:W2:Y:S02]  /*3990*/  LD.E R9, desc[UR8][R12.64+0x4] ;  /* 0x000004080c097980 */ /* 0x001ea4000c101900 */
[----:B--2---:R-:W-:-:S05]  /*39a0*/  IADD3 R9, R19, R9, RZ ;  /* 0x0000000913097210 */ /* 0x004fca0007ffe0ff */
[----:B------:R1:W-:Y:S02]  /*39b0*/  ST.E desc[UR8][R12.64+0x4], R9 ;  /* 0x000004090c007985 */ /* 0x0003e4000c101908 */
.L_x_92:
[----:B------:R-:W-:Y:S05]  /*39c0*/  BSYNC B0 ;  /* 0x0000000000007941 */ /* 0x000fea0003800000 */
.L_x_91:
[----:B------:R-:W-:Y:S05]  /*39d0*/  @!P1 EXIT ;  /* 0x000000000000994d */ /* 0x000fea0003800000 */
[----:B------:R-:W-:Y:S02]  /*39e0*/  HADD2 R8, R8.H0_H0, R8.H1_H1 ;  /* 0x3000000808087230 */ /* 0x000fe40000000800 */
[----:B------:R-:W-:Y:S02]  /*39f0*/  VIADD R33, R33, UR6 ;  /* 0x0000000621217c36 */ /* 0x000fe40008000000 */
[----:B------:R-:W-:-:S05]  /*3a00*/  HADD2 R7, R7.H0_H0, R7.H1_H1 ;  /* 0x3000000707077230 */ /* 0x000fca0000000800 */
[----:B------:R-:W-:Y:S01]  /*3a10*/  PRMT R10, R8, 0x5410, R7 ;  /* 0x00005410080a7816 */ /* 0x000fe20000000007 */
[----:B01----:R-:W-:-:S04]  /*3a20*/  IMAD.WIDE R8, R33, 0x2, R14 ;  /* 0x0000000221087825 */ /* 0x003fc800078e020e */
        /* <DEDUP_REMOVED lines=12> */
.L_x_98:
[----:B------:R-:W0:Y:S02]  /*3af0*/  LDS R6, [R5] ;  /* 0x0000000005067984 */ /* 0x000e240000000800 */
[----:B0-----:R-:W-:-:S10]  /*3b00*/  HFMA2.MMA R7, R6, 1, 1, R11 ;  /* 0x3c003c0006077835 */ /* 0x001fd4000000000b */
[----:B------:R-:W0:Y:S02]  /*3b10*/  ATOMS.CAST.SPIN R7, [R5], R6, R7 ;  /* 0x000000060507738d */ /* 0x000e240001800007 */
[----:B0-----:R-:W-:-:S13]  /*3b20*/  ISETP.EQ.U32.AND P0, PT, R7, 0x1, PT ;  /* 0x000000010700780c */ /* 0x001fda0003f02070 */
[----:B------:R-:W-:Y:S05]  /*3b30*/  @!P0 BRA `(.L_x_98) ;  /* 0xfffffffc00ec8947 */ /* 0x000fea000383ffff */
[----:B------:R-:W-:Y:S05]  /*3b40*/  BRA `(.L_x_96) ;  /* 0x00000000000c7947 */ /* 0x000fea0003800000 */
.L_x_97:
[----:B------:R-:W2:Y:S02]  /*3b50*/  LD.E R5, desc[UR8][R8.64] ;  /* 0x0000000808057980 */ /* 0x000ea4000c101900 */
[----:B--2---:R-:W-:-:S05]  /*3b60*/  IADD3 R5, R11, R5, RZ ;  /* 0x000000050b057210 */ /* 0x004fca0007ffe0ff */
[----:B------:R0:W-:Y:S02]  /*3b70*/  ST.E desc[UR8][R8.64], R5 ;  /* 0x0000000508007985 */ /* 0x0001e4000c101908 */
.L_x_96:
[----:B------:R-:W-:Y:S05]  /*3b80*/  BSYNC B0 ;  /* 0x0000000000007941 */ /* 0x000fea0003800000 */
.L_x_95:
[----:B------:R1:W-:Y:S01]  /*3b90*/  ATOM.E.ADD.F16x2.RN.STRONG.GPU P0, RZ, desc[UR8][R8.64+0x4], R31 ;  /* 0x0000041f08ff79a2 */ /* 0x0003e2000810e1c8 */
[----:B------:R-:W-:Y:S04]  /*3ba0*/  BSSY B0, `(.L_x_99) ;  /* 0x000000f000007945 */ /* 0x000fe80003800000 */
[----:B-1----:R-:W-:Y:S05]  /*3bb0*/  @P0 BRA `(.L_x_100) ;  /* 0x0000000000340947 */ /* 0x002fea0003800000 */
[----:B------:R-:W1:Y:S02]  /*3bc0*/  QSPC.E.S P0, RZ, [R8+0x4] ;  /* 0x0000040008ff73aa */ /* 0x000e640000000500 */
[----:B-1----:R-:W-:Y:S05]  /*3bd0*/  @!P0 BRA `(.L_x_101) ;  /* 0x0000000000208947 */ /* 0x002fea0003800000 */
[----:B------:R-:W-:-:S04]  /*3be0*/  MOV R6, R8 ;  /* 0x0000000800067202 */ /* 0x000fc80000000f00 */
[----:B0-----:R-:W-:-:S07]  /*3bf0*/  MOV R5, R6 ;  /* 0x0000000600057202 */ /* 0x001fce0000000f00 */
.L_x_102:
[----:B------:R-:W0:Y:S02]  /*3c00*/  LDS R6, [R5+0x4] ;  /* 0x0000040005067984 */ /* 0x000e240000000800 */
[----:B0-----:R-:W-:-:S06]  /*3c10*/  HADD2 R7, R6, R31 ;  /* 0x0000001f06077230 */ /* 0x001fcc0000000000 */
[----:B------:R-:W0:Y:S02]  /*3c20*/  ATOMS.CAST.SPIN R7, [R5+0x4], R6, R7 ;  /* 0x000004060507738d */ /* 0x000e240001800007 */
[----:B0-----:R-:W-:-:S13]  /*3c30*/  ISETP.EQ.U32.AND P0, PT, R7, 0x1, PT ;  /* 0x000000010700780c */ /* 0x001fda0003f02070 */
[----:B------:R-:W-:Y:S05]  /*3c40*/  @!P0 BRA `(.L_x_102) ;  /* 0xfffffffc00ec8947 */ /* 0x000fea000383ffff */
[----:B------:R-:W-:Y:S05]  /*3c50*/  BRA `(.L_x_100) ;  /* 0x00000000000c7947 */ /* 0x000fea0003800000 */
.L_x_101:
[----:B0-----:R-:W2:Y:S02]  /*3c60*/  LD.E R5, desc[UR8][R8.64+0x4] ;  /* 0x0000040808057980 */ /* 0x001ea4000c101900 */
[----:B--2---:R-:W-:-:S05]  /*3c70*/  IADD3 R5, R31, R5, RZ ;  /* 0x000000051f057210 */ /* 0x004fca0007ffe0ff */
[----:B------:R1:W-:Y:S02]  /*3c80*/  ST.E desc[UR8][R8.64+0x4], R5 ;  /* 0x0000040508007985 */ /* 0x0003e4000c101908 */
.L_x_100:
[----:B------:R-:W-:Y:S05]  /*3c90*/  BSYNC B0 ;  /* 0x0000000000007941 */ /* 0x000fea0003800000 */
.L_x_99:
[----:B------:R-:W-:-:S13]  /*3ca0*/  ISETP.NE.AND P0, PT, R34, 0x2, PT ;  /* 0x000000022200780c */ /* 0x000fda0003f05270 */
[----:B------:R-:W-:Y:S05]  /*3cb0*/  @!P0 EXIT ;  /* 0x000000000000894d */ /* 0x000fea0003800000 */
[----:B------:R-:W-:Y:S02]  /*3cc0*/  HADD2 R4, R4.H0_H0, R4.H1_H1 ;  /* 0x3000000404047230 */ /* 0x000fe40000000800 */
[----:B01----:R-:W-:Y:S01]  /*3cd0*/  HADD2 R5, R3.H0_H0, R3.H1_H1 ;  /* 0x3000000303057230 */ /* 0x003fe20000000800 */
[----:B------:R-:W-:-:S04]  /*3ce0*/  IADD3 R3, R33, UR6, RZ ;  /* 0x0000000621037c10 */ /* 0x000fc8000fffe0ff */
[----:B------:R-:W-:Y:S01]  /*3cf0*/  PRMT R4, R4, 0x5410, R5 ;  /* 0x0000541004047816 */ /* 0x000fe20000000005 */
[----:B------:R-:W-:-:S04]  /*3d00*/  IMAD.WIDE R14, R3, 0x2, R14 ;  /* 0x00000002030e7825 */ /* 0x000fc800078e020e */
        /* <DEDUP_REMOVED lines=12> */
.L_x_106:
[----:B------:R-:W0:Y:S02]  /*3dd0*/  LDS R2, [R0] ;  /* 0x0000000000027984 */ /* 0x000e240000000800 */
[----:B0-----:R-:W-:-:S10]  /*3de0*/  HFMA2.MMA R3, R2, 1, 1, R5 ;  /* 0x3c003c0002037835 */ /* 0x001fd40000000005 */
[----:B------:R-:W0:Y:S02]  /*3df0*/  ATOMS.CAST.SPIN R3, [R0], R2, R3 ;  /* 0x000000020003738d */ /* 0x000e240001800003 */
[----:B0-----:R-:W-:-:S13]  /*3e00*/  ISETP.EQ.U32.AND P0, PT, R3, 0x1, PT ;  /* 0x000000010300780c */ /* 0x001fda0003f02070 */
[----:B------:R-:W-:Y:S05]  /*3e10*/  @!P0 BRA `(.L_x_106) ;  /* 0xfffffffc00ec8947 */ /* 0x000fea000383ffff */
[----:B------:R-:W-:Y:S05]  /*3e20*/  BRA `(.L_x_104) ;  /* 0x00000000000c7947 */ /* 0x000fea0003800000 */
.L_x_105:
[----:B------:R-:W2:Y:S02]  /*3e30*/  LD.E R0, desc[UR8][R14.64] ;  /* 0x000000080e007980 */ /* 0x000ea4000c101900 */
[----:B--2---:R-:W-:-:S05]  /*3e40*/  IADD3 R3, R5, R0, RZ ;  /* 0x0000000005037210 */ /* 0x004fca0007ffe0ff */
[----:B------:R0:W-:Y:S02]  /*3e50*/  ST.E desc[UR8][R14.64], R3 ;  /* 0x000000030e007985 */ /* 0x0001e4000c101908 */
.L_x_104:
[----:B------:R-:W-:Y:S05]  /*3e60*/  BSYNC B0 ;  /* 0x0000000000007941 */ /* 0x000fea0003800000 */
.L_x_103:
[----:B------:R1:W-:Y:S02]  /*3e70*/  ATOM.E.ADD.F16x2.RN.STRONG.GPU P0, RZ, desc[UR8][R14.64+0x4], R7 ;  /* 0x000004070eff79a2 */ /* 0x0003e4000810e1c8 */
[----:B-1----:R-:W-:Y:S05]  /*3e80*/  @P0 EXIT ;  /* 0x000000000000094d */ /* 0x002fea0003800000 */
[----:B------:R-:W1:Y:S02]  /*3e90*/  QSPC.E.S P0, RZ, [R14+0x4] ;  /* 0x000004000eff73aa */ /* 0x000e640000000500 */
[----:B-1----:R-:W-:Y:S05]  /*3ea0*/  @!P0 BRA `(.L_x_107) ;  /* 0x0000000000208947 */ /* 0x002fea0003800000 */
[----:B------:R-:W-:-:S04]  /*3eb0*/  MOV R2, R14 ;  /* 0x0000000e00027202 */ /* 0x000fc80000000f00 */
[----:B------:R-:W-:-:S07]  /*3ec0*/  MOV R0, R2 ;  /* 0x0000000200007202 */ /* 0x000fce0000000f00 */
.L_x_108:
[----:B------:R-:W0:Y:S02]  /*3ed0*/  LDS R2, [R0+0x4] ;  /* 0x0000040000027984 */ /* 0x000e240000000800 */
[----:B0-----:R-:W-:-:S06]  /*3ee0*/  HADD2 R3, R2, R7 ;  /* 0x0000000702037230 */ /* 0x001fcc0000000000 */
[----:B------:R-:W0:Y:S02]  /*3ef0*/  ATOMS.CAST.SPIN R3, [R0+0x4], R2, R3 ;  /* 0x000004020003738d */ /* 0x000e240001800003 */
[----:B0-----:R-:W-:-:S13]  /*3f00*/  ISETP.EQ.U32.AND P0, PT, R3, 0x1, PT ;  /* 0x000000010300780c */ /* 0x001fda0003f02070 */
[----:B------:R-:W-:Y:S05]  /*3f10*/  @!P0 BRA `(.L_x_108) ;  /* 0xfffffffc00ec8947 */ /* 0x000fea000383ffff */
[----:B------:R-:W-:Y:S05]  /*3f20*/  EXIT ;  /* 0x000000000000794d */ /* 0x000fea0003800000 */
.L_x_107:
[----:B------:R-:W0:Y:S02]  /*3f30*/  LD.E R0, desc[UR8][R14.64+0x4] ;  /* 0x000004080e007980 */ /* 0x000e24000c101900 */
[----:B0-----:R-:W-:-:S05]  /*3f40*/  IADD3 R3, R7, R0, RZ ;  /* 0x0000000007037210 */ /* 0x001fca0007ffe0ff */
[----:B------:R-:W-:Y:S01]  /*3f50*/  ST.E desc[UR8][R14.64+0x4], R3 ;  /* 0x000004030e007985 */ /* 0x000fe2000c101908 */
[----:B------:R-:W-:Y:S05]  /*3f60*/  EXIT ;  /* 0x000000000000794d */ /* 0x000fea0003800000 */
.L_x_109:
        /* <DEDUP_REMOVED lines=9> */
.L_x_159:


//--------------------- .text._Z28gemm_half_q_half_gptq_kernelILi2ELb1ELb1EEvPK6__halfPKjS4_S2_PS0_iiiiiPKtibS2_i --------------------------
	.section	.text._Z28gemm_half_q_half_gptq_kernelILi2ELb1ELb1EEvPK6__halfPKjS4_S2_PS0_iiiiiPKtibS2_i,"ax",@progbits
	.align	128
        .global         _Z28gemm_half_q_half_gptq_kernelILi2ELb1ELb1EEvPK6__halfPKjS4_S2_PS0_iiiiiPKtibS2_i
        .type           _Z28gemm_half_q_half_gptq_kernelILi2ELb1ELb1EEvPK6__halfPKjS4_S2_PS0_iiiiiPKtibS2_i,@function
        .size           _Z28gemm_half_q_half_gptq_kernelILi2ELb1ELb1EEvPK6__halfPKjS4_S2_PS0_iiiiiPKtibS2_i,(.L_x_160 - _Z28gemm_half_q_half_gptq_kernelILi2ELb1ELb1EEvPK6__halfPKjS4_S2_PS0_iiiiiPKtibS2_i)
        .other          _Z28gemm_half_q_half_gptq_kernelILi2ELb1ELb1EEvPK6__halfPKjS4_S2_PS0_iiiiiPKtibS2_i,@"STO_CUDA_ENTRY STV_DEFAULT"
_Z28gemm_half_q_half_gptq_kernelILi2ELb1ELb1EEvPK6__halfPKjS4_S2_PS0_iiiiiPKtibS2_i:
.text._Z28gemm_half_q_half_gptq_kernelILi2ELb1ELb1EEvPK6__halfPKjS4_S2_PS0_iiiiiPKtibS2_i:
[----:B------:R-:W-:Y:S01]  /*0000*/  LDC R1, c[0x0][0x28] ;  /* 0x00000a00ff017b82 */ /* 0x000fe20000000800 */
[----:B------:R-:W0:Y:S07]  /*0010*/  S2R R2, SR_CTAID.Y ;  /* 0x0000000000027919 */ /* 0x000e2e0000002600 */
[----:B------:R-:W0:Y:S02]  /*0020*/  LDC R3, c[0x0][0x238] ;  /* 0x00008e00ff037b82 */ /* 0x000e240000000800 */
[----:B0-----:R-:W-:-:S05]  /*0030*/  IMAD R0, R2, -0x2, R3 ;  /* 0xfffffffe02007824 */ /* 0x001fca00078e0203 */
[----:B------:R-:W-:-:S13]  /*0040*/  ISETP.GE.AND P0, PT, R0, 0x1, PT ;  /* 0x000000010000780c */ /* 0x000fda0003f06270 */
[----:B------:R-:W-:Y:S05]  /*0050*/  @!P0 EXIT ;  /* 0x000000000000894d */ /* 0x000fea0003800000 */
[----:B------:R-:W-:Y:S01]  /*0060*/  VIMNMX R0, R0, 0x2, PT ;  /* 0x0000000200007848 */ /* 0x000fe20003fe0100 */
[----:B------:R-:W0:Y:S01]  /*0070*/  LDC.64 R4, c[0x0][0x260] ;  /* 0x00009800ff047b82 */ /* 0x000e220000000a00 */
[----:B------:R-:W-:Y:S02]  /*0080*/  ULDC.64 UR8, c[0x0][0x208] ;  /* 0x0000820000087ab9 */ /* 0x000fe40000000a00 */
[----:B------:R-:W-:-:S13]  /*0090*/  ISETP.GE.AND P1, PT, R0, 0x2, PT ;  /* 0x000000020000780c */ /* 0x000fda0003f26270 */
[----:B------:R-:W1:Y:S08]  /*00a0*/  @P1 LDC R3, c[0x0][0x268] ;  /* 0x00009a00ff031b82 */ /* 0x000e700000000800 */
[----:B------:R-:W1:Y:S01]  /*00b0*/  @P1 LDC.64 R6, c[0x0][0x260] ;  /* 0x00009800ff061b82 */ /* 0x000e620000000a00 */
[----:B0-----:R-:W2:Y:S01]  /*00c0*/  LDG.E.U16 R4, desc[UR8][R4.64] ;  /* 0x0000000804047981 */ /* 0x001ea2000c1e1500 */
[----:B------:R-:W-:Y:S01]  /*00d0*/  PRMT R28, RZ, 0x7610, R28 ;  /* 0x00007610ff1c7816 */ /* 0x000fe2000000001c */
[----:B-1----:R-:W-:-:S05]  /*00e0*/  @P1 IMAD.WIDE R6, R3, 0x2, R6 ;  /* 0x0000000203061825 */ /* 0x002fca00078e0206 */
[----:B------:R-:W3:Y:S01]  /*00f0*/  @P1 LDG.E.U16 R28, desc[UR8][R6.64] ;  /* 0x00000008061c1981 */ /* 0x000ee2000c1e1500 */
[----:B--2---:R-:W-:-:S13]  /*0100*/  R2UR UR12, R4 ;  /* 0x00000000040c72ca */ /* 0x004fda00000e0000 */
[----:B------:R-:W-:Y:S02]  /*0110*/  MOV R3, UR12 ;  /* 0x0000000c00037c02 */ /* 0x000fe40008000f00 */
[----:B---3--:R-:W-:-:S04]  /*0120*/  @P1 LOP3.LUT R3, R28, UR12, RZ, 0xfc, !PT ;  /* 0x0000000c1c031c12 */ /* 0x008fc8000f8efcff */
[----:B------:R-:W-:-:S04]  /*0130*/  PRMT R3, R3, 0x9910, RZ ;  /* 0x0000991003037816 */ /* 0x000fc800000000ff */
[----:B------:R-:W-:-:S13]  /*0140*/  ISETP.NE.AND P0, PT, R3, RZ, PT ;  /* 0x000000ff0300720c */ /* 0x000fda0003f05270 */
[----:B------:R-:W-:Y:S05]  /*0150*/  @!P0 EXIT ;  /* 0x000000000000894d */ /* 0x000fea0003800000 */
[----:B------:R-:W0:Y:S01]  /*0160*/  S2UR UR13, SR_CTAID.Z ;  /* 0x00000000000d79c3 */ /* 0x000e220000002700 */
[----:B------:R-:W1:Y:S01]  /*0170*/  S2R R3, SR_TID.X ;  /* 0x0000000000037919 */ /* 0x000e620000002100 */
[----:B------:R-:W-:Y:S06]  /*0180*/  BSSY B0, `(.L_x_110) ;  /* 0x0000074000007945 */ /* 0x000fec0003800000 */
[----:B------:R-:W2:Y:S08]  /*0190*/  LDC R5, c[0x0][0x240] ;  /* 0x00009000ff057b82 */ /* 0x000eb00000000800 */
[----:B------:R-:W3:Y:S01]  /*01a0*/  S2UR UR4, SR_CTAID.X ;  /* 0x00000000000479c3 */ /* 0x000ee20000002500 */
[----:B0-----:R-:W-:-:S06]  /*01b0*/  USHF.L.U32 UR11, UR13, 0x7, URZ ;  /* 0x000000070d0b7899 */ /* 0x001fcc000800063f */
[----:B------:R-:W-:-:S05]  /*01c0*/  IMAD.U32 R4, RZ, RZ, UR11 ;  /* 0x0000000bff047e24 */ /* 0x000fca000f8e00ff */
[----:B--2---:R-:W-:-:S04]  /*01d0*/  VIADDMNMX R4, R4, 0x80, R5, PT ;  /* 0x0000008004047846 */ /* 0x004fc80003800105 */
[----:B------:R-:W-:Y:S01]  /*01e0*/  R2UR UR10, R4 ;  /* 0x00000000040a72ca */ /* 0x000fe200000e0000 */
[----:B---3--:R-:W-:Y:S01]  /*01f0*/  USHF.L.U32 UR4, UR4, 0x9, URZ ;  /* 0x0000000904047899 */ /* 0x008fe2000800063f */
[----:B-1----:R-:W-:-:S05]  /*0200*/  IADD3 R4, R3, UR11, RZ ;  /* 0x0000000b03047c10 */ /* 0x002fca000fffe0ff */
[----:B------:R-:W-:-:S06]  /*0210*/  LEA R29, R3, UR4, 0x2 ;  /* 0x00000004031d7c11 */ /* 0x000fcc000f8e10ff */
[----:B------:R-:W-:-:S13]  /*0220*/  ISETP.GE.AND P0, PT, R4, UR10, PT ;  /* 0x0000000a04007c0c */ /* 0x000fda000bf06270 */
[----:B------:R-:W-:Y:S05]  /*0230*/  @P0 BRA `(.L_x_111) ;  /* 0x0000000400a00947 */ /* 0x000fea0003800000 */
[----:B------:R-:W-:Y:S01]  /*0240*/  ULDC.64 UR6, c[0x0][0x250] ;  /* 0x0000940000067ab9 */ /* 0x000fe20000000a00 */
[----:B------:R-:W-:Y:S02]  /*0250*/  SHF.R.S32.HI R7, RZ, 0x1f, R4 ;  /* 0x0000001fff077819 */ /* 0x000fe40000011404 */
[----:B------:R-:W-:-:S04]  /*0260*/  ISETP.NE.U32.AND P0, PT, RZ, UR6, PT ;  /* 0x00000006ff007c0c */ /* 0x000fc8000bf05070 */
[----:B------:R-:W-:-:S13]  /*0270*/  ISETP.NE.AND.EX P0, PT, RZ, UR7, PT, P0 ;  /* 0x00000007ff007c0c */ /* 0x000fda000bf05300 */
[----:B------:R-:W-:Y:S05]  /*0280*/  @!P0 BRA `(.L_x_112) ;  /* 0x0000000000d08947 */ /* 0x000fea0003800000 */
[C---:B------:R-:W-:Y:S01]  /*0290*/  LEA R8, P0, R4.reuse, UR6, 0x1 ;  /* 0x0000000604087c11 */ /* 0x040fe2000f8008ff */
[----:B------:R-:W-:Y:S01]  /*02a0*/  UMOV UR5, 0x400 ;  /* 0x0000040000057882 */ /* 0x000fe20000000000 */
[----:B------:R-:W-:Y:S02]  /*02b0*/  ULDC.64 UR14, c[0x0][0x210] ;  /* 0x00008400000e7ab9 */ /* 0x000fe40000000a00 */
[----:B------:R-:W-:-:S05]  /*02c0*/  LEA.HI.X R9, R4, UR7, R7, 0x1, P0 ;  /* 0x0000000704097c11 */ /* 0x000fca00080f0c07 */
[----:B------:R-:W2:Y:S01]  /*02d0*/  LDG.E.U16.CONSTANT R8, desc[UR8][R8.64] ;  /* 0x0000000808087981 */ /* 0x000ea2000c1e9500 */
[----:B------:R-:W0:Y:S01]  /*02e0*/  S2UR UR6, SR_CgaCtaId ;  /* 0x00000000000679c3 */ /* 0x000e220000008800 */
[----:B------:R-:W-:Y:S01]  /*02f0*/  IMAD R4, R2, R5, RZ ;  /* 0x0000000502047224 */ /* 0x000fe200078e02ff */
[----:B------:R-:W-:Y:S01]  /*0300*/  ISETP.GT.AND P2, PT, R0, 0x3, PT ;  /* 0x000000030000780c */ /* 0x000fe20003f44270 */
[----:B------:R-:W-:Y:S02]  /*0310*/  HFMA2.MMA R15, -RZ, RZ, 0, 0 ;  /* 0x00000000ff0f7435 */ /* 0x000fe400000001ff */
[----:B------:R-:W-:Y:S01]  /*0320*/  IMAD.SHL.U32 R7, R4, 0x2, RZ ;  /* 0x0000000204077824 */ /* 0x000fe200078e00ff */
        /* <DEDUP_REMOVED lines=10> */
.L_x_114:
        /* <DEDUP_REMOVED lines=16> */
.L_x_113:
[----:B------:R-:W-:-:S04]  /*04d0*/  IADD3 R8, R0, -R15, RZ ;  /* 0x8000000f00087210 */ /* 0x000fc80007ffe0ff */
[----:B------:R-:W-:-:S13]  /*04e0*/  ISETP.GT.AND P2, PT, R8, 0x1, PT ;  /* 0x000000010800780c */ /* 0x000fda0003f44270 */
[----:B------:R-:W-:Y:S01]  /*04f0*/  @P2 IMAD.WIDE R8, R5, 0x2, R6 ;  /* 0x0000000205082825 */ /* 0x000fe200078e0206 */
[----:B------:R0:W2:Y:S04]  /*0500*/  @P2 LDG.E.U16.CONSTANT R11, desc[UR8][R6.64] ;  /* 0x00000008060b2981 */ /* 0x0000a8000c1e9500 */
[----:B------:R-:W3:Y:S01]  /*0510*/  @P2 LDG.E.U16.CONSTANT R13, desc[UR8][R8.64] ;  /* 0x00000008080d2981 */ /* 0x000ee2000c1e9500 */
[----:B------:R-:W-:Y:S01]  /*0520*/  @P2 VIADD R15, R15, 0x2 ;  /* 0x000000020f0f2836 */ /* 0x000fe20000000000 */
[----:B------:R-:W-:-:S04]  /*0530*/  @P2 PLOP3.LUT P0, PT, PT, PT, PT, 0x8, 0x0 ;  /* 0x000000000000281c */ /* 0x000fc80003f0e170 */
[----:B------:R-:W-:Y:S01]  /*0540*/  ISETP.LT.OR P0, PT, R15, R0, P0 ;  /* 0x000000000f00720c */ /* 0x000fe20000701670 */
[----:B0-----:R-:W-:Y:S01]  /*0550*/  @P2 IMAD.WIDE R6, R5, 0x2, R8 ;  /* 0x0000000205062825 */ /* 0x001fe200078e0208 */
[----:B--2---:R-:W-:Y:S04]  /*0560*/  @P2 STS.U16 [R4], R11 ;  /* 0x0000000b04002388 */ /* 0x004fe80000000400 */
[----:B---3--:R0:W-:Y:S02]  /*0570*/  @P2 STS.U16 [R4+0x100], R13 ;  /* 0x0001000d04002388 */ /* 0x0081e40000000400 */
[----:B0-----:R-:W-:-:S05]  /*0580*/  @P2 IADD3 R4, R4, 0x200, RZ ;  /* 0x0000020004042810 */ /* 0x001fca0007ffe0ff */
[----:B------:R-:W-:Y:S05]  /*0590*/  @!P0 BRA `(.L_x_111) ;  /* 0x0000000000c88947 */ /* 0x000fea0003800000 */
[----:B------:R-:W2:Y:S04]  /*05a0*/  LDG.E.U16.CONSTANT R7, desc[UR8][R6.64] ;  /* 0x0000000806077981 */ /* 0x000ea8000c1e9500 */
[----:B--2---:R1:W-:Y:S01]  /*05b0*/  STS.U16 [R4], R7 ;  /* 0x0000000704007388 */ /* 0x0043e20000000400 */
[----:B------:R-:W-:Y:S05]  /*05c0*/  BRA `(.L_x_111) ;  /* 0x0000000000bc7947 */ /* 0x000fea0003800000 */
.L_x_112:
[----:B------:R-:W0:Y:S01]  /*05d0*/  S2UR UR6, SR_CgaCtaId ;  /* 0x00000000000679c3 */ /* 0x000e220000008800 */
[----:B------:R-:W-:Y:S01]  /*05e0*/  IMAD R6, R2, R5, RZ ;  /* 0x0000000502067224 */ /* 0x000fe200078e02ff */
[----:B------:R-:W-:Y:S01]  /*05f0*/  ISETP.GT.AND P2, PT, R0, 0x3, PT ;  /* 0x000000030000780c */ /* 0x000fe20003f44270 */
[----:B------:R-:W-:Y:S01]  /*0600*/  UMOV UR5, 0x400 ;  /* 0x0000040000057882 */ /* 0x000fe20000000000 */
[----:B------:R-:W-:Y:S01]  /*0610*/  ULDC.64 UR14, c[0x0][0x210] ;  /* 0x00008400000e7ab9 */ /* 0x000fe20000000a00 */
[----:B------:R-:W-:Y:S01]  /*0620*/  IMAD.SHL.U32 R6, R6, 0x2, RZ ;  /* 0x0000000206067824 */ /* 0x000fe200078e00ff */
        /* <DEDUP_REMOVED lines=9> */
[----:B------:R-:W-:Y:S01]  /*06c0*/  PLOP3.LUT P0, PT, PT, PT, PT, 0x8, 0x0 ;  /* 0x000000000000781c */ /* 0x000fe20003f0e170 */
[----:B------:R-:W-:-:S12]  /*06d0*/  VIADD R14, R0, 0xfffffffd ;  /* 0xfffffffd000e7836 */ /* 0x000fd80000000000 */
.L_x_116:
        /* <DEDUP_REMOVED lines=16> */
.L_x_115:
[----:B------:R-:W-:-:S04]  /*07e0*/  IADD3 R8, R0, -R15, RZ ;  /* 0x8000000f00087210 */ /* 0x000fc80007ffe0ff */
[----:B------:R-:W-:-:S13]  /*07f0*/  ISETP.GT.AND P2, PT, R8, 0x1, PT ;  /* 0x000000010800780c */ /* 0x000fda0003f44270 */
[----:B------:R-:W-:Y:S01]  /*0800*/  @P2 VIADD R15, R15, 0x2 ;  /* 0x000000020f0f2836 */ /* 0x000fe20000000000 */
[----:B------:R-:W-:Y:S01]  /*0810*/  @P2 PLOP3.LUT P0, PT, PT, PT, PT, 0x8, 0x0 ;  /* 0x000000000000281c */ /* 0x000fe20003f0e170 */
[----:B------:R-:W-:Y:S01]  /*0820*/  @P2 IMAD.WIDE R8, R5, 0x2, R6 ;  /* 0x0000000205082825 */ /* 0x000fe200078e0206 */
[----:B------:R0:W2:Y:S02]  /*0830*/  @P2 LDG.E.U16.CONSTANT R11, desc[UR8][R6.64] ;  /* 0x00000008060b2981 */ /* 0x0000a4000c1e9500 */
[----:B------:R-:W-:Y:S02]  /*0840*/  ISETP.LT.OR P0, PT, R15, R0, P0 ;  /* 0x000000000f00720c */ /* 0x000fe40000701670 */
[----:B------:R-:W3:Y:S01]  /*0850*/  @P2 LDG.E.U16.CONSTANT R13, desc[UR8][R8.64] ;  /* 0x00000008080d2981 */ /* 0x000ee2000c1e9500 */
[----:B0-----:R-:W-:-:S10]  /*0860*/  @P2 IMAD.WIDE R6, R5, 0x2, R8 ;  /* 0x0000000205062825 */ /* 0x001fd400078e0208 */
[----:B------:R-:W4:Y:S04]  /*0870*/  @P0 LDG.E.U16.CONSTANT R5, desc[UR8][R6.64] ;  /* 0x0000000806050981 */ /* 0x000f28000c1e9500 */
[----:B--2---:R-:W-:Y:S04]  /*0880*/  @P2 STS.U16 [R4], R11 ;  /* 0x0000000b04002388 */ /* 0x004fe80000000400 */
[----:B---3--:R0:W-:Y:S02]  /*0890*/  @P2 STS.U16 [R4+0x100], R13 ;  /* 0x0001000d04002388 */ /* 0x0081e40000000400 */
[----:B0-----:R-:W-:-:S05]  /*08a0*/  @P2 IADD3 R4, R4, 0x200, RZ ;  /* 0x0000020004042810 */ /* 0x001fca0007ffe0ff */
[----:B----4-:R0:W-:Y:S02]  /*08b0*/  @P0 STS.U16 [R4], R5 ;  /* 0x0000000504000388 */ /* 0x0101e40000000400 */
.L_x_111:
[----:B------:R-:W-:Y:S05]  /*08c0*/  BSYNC B0 ;  /* 0x0000000000007941 */ /* 0x000fea0003800000 */
.L_x_110:
        /* <DEDUP_REMOVED lines=8> */
[----:B01----:R-:W0:Y:S01]  /*0950*/  LDC.64 R4, c[0x0][0x230] ;  /* 0x00008c00ff047b82 */ /* 0x003e220000000a00 */
[----:B------:R-:W-:Y:S01]  /*0960*/  ISETP.GT.AND P2, PT, R0, 0x3, PT ;  /* 0x000000030000780c */ /* 0x000fe20003f44270 */
[----:B------:R-:W-:Y:S01]  /*0970*/  IMAD R2, R2, UR7, RZ ;  /* 0x0000000702027c24 */ /* 0x000fe2000f8e02ff */
[----:B------:R-:W-:Y:S01]  /*0980*/  HFMA2.MMA R11, -RZ, RZ, 0, 0 ;  /* 0x00000000ff0b7435 */ /* 0x000fe200000001ff */
[----:B------:R-:W-:-:S03]  /*0990*/  PLOP3.LUT P0, PT, PT, PT, PT, 0x80, 0x0 ;  /* 0x000000000000781c */ /* 0x000fc60003f0f070 */
[----:B------:R-:W-:-:S05]  /*09a0*/  LEA R2, R2, UR4, 0x1 ;  /* 0x0000000402027c11 */ /* 0x000fca000f8e08ff */
[----:B------:R-:W-:-:S04]  /*09b0*/  IMAD R3, R3, 0x4, R2 ;  /* 0x0000000403037824 */ /* 0x000fc800078e0202 */
[----:B0-----:R-:W-:Y:S01]  /*09c0*/  IMAD.WIDE R2, R3, 0x2, R4 ;  /* 0x0000000203027825 */ /* 0x001fe200078e0204 */
[----:B------:R-:W-:Y:S06]  /*09d0*/  @!P2 BRA `(.L_x_118) ;  /* 0x000000000044a947 */ /* 0x000fec0003800000 */
[----:B------:R-:W-:Y:S01]  /*09e0*/  PLOP3.LUT P0, PT, PT, PT, PT, 0x8, 0x0 ;  /* 0x000000000000781c */ /* 0x000fe20003f0e170 */
[----:B------:R-:W-:-:S12]  /*09f0*/  VIADD R10, R0, 0xfffffffd ;  /* 0xfffffffd000a7836 */ /* 0x000fd80000000000 */
.L_x_119:
[----:B-1----:R-:W-:Y:S01]  /*0a00*/  MOV R5, UR7 ;  /* 0x0000000700057c02 */ /* 0x002fe20008000f00 */
[----:B------:R-:W-:Y:S01]  /*0a10*/  IMAD.U32 R7, RZ, RZ, UR7 ;  /* 0x00000007ff077e24 */ /* 0x000fe2000f8e00ff */
[----:B------:R-:W-:Y:S01]  /*0a20*/  MOV R9, UR7 ;  /* 0x0000000700097c02 */ /* 0x000fe20008000f00 */
[----:B------:R0:W-:Y:S01]  /*0a30*/  STG.E.64 desc[UR8][R2.64], RZ ;  /* 0x000000ff02007986 */ /* 0x0001e2000c101b08 */
[----:B------:R-:W-:Y:S01]  /*0a40*/  VIADD R11, R11, 0x4 ;  /* 0x000000040b0b7836 */ /* 0x000fe20000000000 */
[----:B------:R-:W-:Y:S01]  /*0a50*/  MOV R13, UR7 ;  /* 0x00000007000d7c02 */ /* 0x000fe20008000f00 */
[----:B------:R-:W-:-:S03]  /*0a60*/  IMAD.WIDE R4, R5, 0x2, R2 ;  /* 0x0000000205047825 */ /* 0x000fc600078e0202 */
        /* <DEDUP_REMOVED lines=8> */
.L_x_118:
[----:B-1----:R-:W-:Y:S01]  /*0af0*/  IMAD.IADD R4, R0, 0x1, -R11 ;  /* 0x0000000100047824 */ /* 0x002fe200078e0a0b */
[----:B------:R-:W-:Y:S01]  /*0b00*/  MOV R5, UR7 ;  /* 0x0000000700057c02 */ /* 0x000fe20008000f00 */
[----:B------:R-:W-:-:S03]  /*0b10*/  IMAD.U32 R7, RZ, RZ, UR7 ;  /* 0x00000007ff077e24 */ /* 0x000fc6000f8e00ff */
[----:B------:R-:W-:-:S13]  /*0b20*/  ISETP.GT.AND P2, PT, R4, 0x1, PT ;  /* 0x000000010400780c */ /* 0x000fda0003f44270 */
        /* <DEDUP_REMOVED lines=8> */
.L_x_117:
[----:B------:R-:W-:Y:S02]  /*0bb0*/  ULDC UR5, c[0x0][0x248] ;  /* 0x0000920000057ab9 */ /* 0x000fe40000000800 */
[----:B------:R-:W-:Y:S01]  /*0bc0*/  MOV R0, UR5 ;  /* 0x0000000500007c02 */ /* 0x000fe20008000f00 */
[----:B------:R-:W-:-:S03]  /*0bd0*/  ULOP3.LUT UR4, UR11, UR5, URZ, 0x3c, !UPT ;  /* 0x000000050b047292 */ /* 0x000fc6000f8e3c3f */
[----:B0-2---:R-:W-:Y:S01]  /*0be0*/  IABS R5, R0 ;  /* 0x0000000000057213 */ /* 0x005fe20000000000 */
[----:B------:R-:W-:Y:S02]  /*0bf0*/  BAR.SYNC.DEFER_BLOCKING 0x0 ;  /* 0x0000000000007b1d */ /* 0x000fe40000010000 */
[----:B------:R-:W-:-:S04]  /*0c00*/  ISETP.LE.AND P2, PT, RZ, UR4, PT ;  /* 0x00000004ff007c0c */ /* 0x000fc8000bf43270 */
[----:B------:R-:W0:Y:S08]  /*0c10*/  I2F.RP R0, R5 ;  /* 0x0000000500007306 */ /* 0x000e300000209400 */
[----:B0-----:R-:W0:Y:S02]  /*0c20*/  MUFU.RCP R0, R0 ;  /* 0x0000000000007308 */ /* 0x001e240000001000 */
[----:B0-----:R-:W-:-:S06]  /*0c30*/  IADD3 R2, R0, 0xffffffe, RZ ;  /* 0x0ffffffe00027810 */ /* 0x001fcc0007ffe0ff */
[----:B------:R0:W1:Y:S02]  /*0c40*/  F2I.FTZ.U32.TRUNC.NTZ R3, R2 ;  /* 0x0000000200037305 */ /* 0x000064000021f000 */
        /* <DEDUP_REMOVED lines=13> */
[----:B------:R-:W-:Y:S01]  /*0d20*/  @!P3 IMAD.IADD R0, R0, 0x1, -R5 ;  /* 0x000000010000b824 */ /* 0x000fe200078e0a05 */
[----:B------:R-:W-:Y:S02]  /*0d30*/  @!P3 IADD3 R25, R25, 0x1, RZ ;  /* 0x000000011919b810 */ /* 0x000fe40007ffe0ff */
[----:B------:R-:W-:Y:S02]  /*0d40*/  ISETP.NE.AND P3, PT, RZ, UR5, PT ;  /* 0x00000005ff007c0c */ /* 0x000fe4000bf65270 */
[----:B------:R-:W-:-:S13]  /*0d50*/  ISETP.GE.U32.AND P0, PT, R0, R5, PT ;  /* 0x000000050000720c */ /* 0x000fda0003f06070 */
[----:B------:R-:W-:-:S05]  /*0d60*/  @P0 IADD3 R25, R25, 0x1, RZ ;  /* 0x0000000119190810 */ /* 0x000fca0007ffe0ff */
[----:B------:R-:W-:Y:S01]  /*0d70*/  @!P2 IMAD.MOV R25, RZ, RZ, -R25 ;  /* 0x000000ffff19a224 */ /* 0x000fe200078e0a19 */
        /* <DEDUP_REMOVED lines=14> */
[----:B------:R-:W-:Y:S02]  /*0e60*/  I2F.F16 R6, -0x40 ;  /* 0xffffffc000067906 */ /* 0x000fe40000200c00 */
[----:B------:R-:W-:-:S03]  /*0e70*/  LOP3.LUT R27, R27, 0x10, RZ, 0xc0, !PT ;  /* 0x000000101b1b7812 */ /* 0x000fc600078ec0ff */
[----:B------:R-:W-:Y:S02]  /*0e80*/  PLOP3.LUT P0, PT, PT, PT, UP0, 0x80, 0x0 ;  /* 0x000000000000781c */ /* 0x000fe40003f0f008 */
[----:B--2---:R-:W-:-:S04]  /*0e90*/  SHF.R.U32.HI R0, RZ, R27, R2 ;  /* 0x0000001bff007219 */ /* 0x004fc80000011602 */
[--C-:B------:R-:W-:Y:S02]  /*0ea0*/  SHF.R.U32.HI R2, RZ, 0x4, R0.reuse ;  /* 0x00000004ff027819 */ /* 0x100fe40000011600 */
[----:B------:R-:W-:Y:S02]  /*0eb0*/  LOP3.LUT R8, R0, 0xf, RZ, 0xc0, !PT ;  /* 0x0000000f00087812 */ /* 0x000fe400078ec0ff */
[----:B------:R-:W-:Y:S02]  /*0ec0*/  LOP3.LUT R9, R2, 0xf, RZ, 0xc0, !PT ;  /* 0x0000000f02097812 */ /* 0x000fe400078ec0ff */
[--C-:B------:R-:W-:Y:S01]  /*0ed0*/  SHF.R.U32.HI R2, RZ, 0x8, R0.reuse ;  /* 0x00000008ff027819 */ /* 0x100fe20000011600 */
[C---:B------:R-:W-:Y:S01]  /*0ee0*/  VIADD R3, R8.reuse, 0x1 ;  /* 0x0000000108037836 */ /* 0x040fe20000000000 */
[----:B------:R-:W-:Y:S01]  /*0ef0*/  SHF.R.U32.HI R0, RZ, 0xc, R0 ;  /* 0x0000000cff007819 */ /* 0x000fe20000011600 */
[----:B------:R-:W-:Y:S01]  /*0f00*/  VIADD R8, R8, 0xe401 ;  /* 0x0000e40108087836 */ /* 0x000fe20000000000 */
[----:B------:R-:W-:-:S02]  /*0f10*/  LOP3.LUT R10, R2, 0xf, RZ, 0xc0, !PT ;  /* 0x0000000f020a7812 */ /* 0x000fc400078ec0ff */
[----:B------:R-:W-:Y:S01]  /*0f20*/  LOP3.LUT R12, R0, 0xf, RZ, 0xc0, !PT ;  /* 0x0000000f000c7812 */ /* 0x000fe200078ec0ff */
[----:B------:R-:W1:Y:S01]  /*0f30*/  I2F.F16 R3, R3 ;  /* 0x0000000300037306 */ /* 0x000e620000200c00 */
[----:B------:R-:W-:Y:S02]  /*0f40*/  IADD3 R7, R10, 0x1, RZ ;  /* 0x000000010a077810 */ /* 0x000fe40007ffe0ff */
[C---:B0-----:R-:W-:Y:S01]  /*0f50*/  IADD3 R4, R9.reuse, 0x1, RZ ;  /* 0x0000000109047810 */ /* 0x041fe20007ffe0ff */
[C---:B------:R-:W-:Y:S01]  /*0f60*/  VIADD R0, R12.reuse, 0x1 ;  /* 0x000000010c007836 */ /* 0x040fe20000000000 */
[----:B------:R-:W-:Y:S01]  /*0f70*/  IADD3 R9, R9, 0xe401, RZ ;  /* 0x0000e40109097810 */ /* 0x000fe20007ffe0ff */
[----:B------:R-:W-:Y:S01]  /*0f80*/  VIADD R12, R12, 0xe401 ;  /* 0x0000e4010c0c7836 */ /* 0x000fe20000000000 */
[----:B------:R-:W-:Y:S01]  /*0f90*/  IADD3 R10, R10, 0xe401, RZ ;  /* 0x0000e4010a0a7810 */ /* 0x000fe20007ffe0ff */
[----:B------:R0:W2:Y:S01]  /*0fa0*/  I2F.F16 R11, R0 ;  /* 0x00000000000b7306 */ /* 0x0000a20000200c00 */
[----:B------:R-:W-:-:S02]  /*0fb0*/  PRMT R18, R9, 0x5410, R9 ;  /* 0x0000541009127816 */ /* 0x000fc40000000009 */
[C-C-:B---3--:R-:W-:Y:S02]  /*0fc0*/  PRMT R24, R13.reuse, 0x5410, R13.reuse ;  /* 0x000054100d187816 */ /* 0x148fe4000000000d */
[----:B------:R-:W-:Y:S01]  /*0fd0*/  PRMT R23, R13, 0x7632, R13 ;  /* 0x000076320d177816 */ /* 0x000fe2000000000d */
[----:B-1----:R-:W-:Y:S02]  /*0fe0*/  HADD2 R19, R6.H0_H0, -R3.H0_H0 ;  /* 0xa000000306137230 */ /* 0x002fe40000000800 */
[----:B------:R-:W1:Y:S01]  /*0ff0*/  I2F.F16 R5, R4 ;  /* 0x0000000400057306 */ /* 0x000e620000200c00 */
[----:B------:R-:W-:Y:S02]  /*1000*/  CS2R R2, SRZ ;  /* 0x0000000000027805 */ /* 0x000fe4000001ff00 */
[----:B0-----:R-:W-:Y:S02]  /*1010*/  MOV R0, RZ ;  /* 0x000000ff00007202 */ /* 0x001fe40000000f00 */
[----:B----4-:R-:W-:-:S02]  /*1020*/  PRMT R22, R14, 0x5410, R14 ;  /* 0x000054100e167816 */ /* 0x010fc4000000000e */
[----:B------:R-:W-:Y:S01]  /*1030*/  PRMT R21, R14, 0x7632, R14 ;  /* 0x000076320e157816 */ /* 0x000fe2000000000e */
[C---:B--2---:R-:W-:Y:S01]  /*1040*/  HADD2 R30, R6.reuse.H0_H0, -R11.H0_H0 ;  /* 0xa000000b061e7230 */ /* 0x044fe20000000800 */
[----:B------:R-:W0:Y:S01]  /*1050*/  I2F.F16 R7, R7 ;  /* 0x0000000700077306 */ /* 0x000e220000200c00 */
[----:B------:R-:W-:Y:S01]  /*1060*/  HFMA2.MMA R11, -RZ, RZ, 0, 0 ;  /* 0x00000000ff0b7435 */ /* 0x000fe200000001ff */
[----:B------:R-:W-:Y:S02]  /*1070*/  PRMT R20, R8, 0x5410, R8 ;  /* 0x0000541008147816 */ /* 0x000fe40000000008 */
[----:B------:R-:W-:Y:S02]  /*1080*/  PRMT R16, R10, 0x5410, R10 ;  /* 0x000054100a107816 */ /* 0x000fe4000000000a */
[----:B------:R-:W-:Y:S01]  /*1090*/  PRMT R9, R12, 0x5410, R12 ;  /* 0x000054100c097816 */ /* 0x000fe2000000000c */
[C---:B-1----:R-:W-:Y:S01]  /*10a0*/  HADD2 R17, R6.reuse.H0_H0, -R5.H0_H0 ;  /* 0xa000000506117230 */ /* 0x042fe20000000800 */
[----:B------:R-:W-:Y:S01]  /*10b0*/  CS2R R4, SRZ ;  /* 0x0000000000047805 */ /* 0x000fe2000001ff00 */
[----:B0-----:R-:W-:Y:S01]  /*10c0*/  HADD2 R15, R6.H0_H0, -R7.H0_H0 ;  /* 0xa0000007060f7230 */ /* 0x001fe20000000800 */
[----:B------:R-:W-:Y:S01]  /*10d0*/  CS2R R6, SRZ ;  /* 0x0000000000067805 */ /* 0x000fe2000001ff00 */
[----:B------:R-:W-:Y:S06]  /*10e0*/  @P0 BRA `(.L_x_120) ;  /* 0x0000001c007c0947 */ /* 0x000fec0003800000 */
[----:B------:R-:W-:Y:S01]  /*10f0*/  USHF.R.S32.HI UR4, URZ, 0x1f, UR11 ;  /* 0x0000001f3f047899 */ /* 0x000fe2000801140b */
[----:B------:R-:W0:Y:S01]  /*1100*/  S2UR UR6, SR_CgaCtaId ;  /* 0x00000000000679c3 */ /* 0x000e220000008800 */
[----:B------:R-:W-:Y:S01]  /*1110*/  ULDC.64 UR14, c[0x0][0x218] ;  /* 0x00008600000e7ab9 */ /* 0x000fe20000000a00 */
[----:B------:R-:W-:Y:S01]  /*1120*/  MOV R8, R15 ;  /* 0x0000000f00087202 */ /* 0x000fe20000000f00 */
[----:B------:R-:W-:Y:S01]  /*1130*/  ULEA.HI UR4, UR4, UR11, URZ, 0x3 ;  /* 0x0000000b04047291 */ /* 0x000fe2000f8f183f */
[----:B------:R-:W-:-:S03]  /*1140*/  MOV R10, R30 ;  /* 0x0000001e000a7202 */ /* 0x000fc60000000f00 */
[----:B------:R-:W-:-:S04]  /*1150*/  USHF.R.S32.HI UR4, URZ, 0x3, UR4 ;  /* 0x000000033f047899 */ /* 0x000fc80008011404 */
[----:B------:R-:W-:-:S04]  /*1160*/  UIMAD UR4, UR4, UR7, URZ ;  /* 0x00000007040472a4 */ /* 0x000fc8000f8e023f */
[----:B------:R-:W-:Y:S02]  /*1170*/  USHF.R.S32.HI UR7, URZ, 0x1f, UR4 ;  /* 0x0000001f3f077899 */ /* 0x000fe40008011404 */
[----:B------:R-:W-:Y:S01]  /*1180*/  IADD3 R33, P0, R29, UR4, RZ ;  /* 0x000000041d217c10 */ /* 0x000fe2000ff1e0ff */
[----:B------:R-:W-:-:S03]  /*1190*/  UIADD3 UR4, UR11, UR5, URZ ;  /* 0x000000050b047290 */ /* 0x000fc6000fffe03f */
[----:B------:R-:W-:Y:S01]  /*11a0*/  LEA.HI.X.SX32 R2, R29, UR7, 0x1, P0 ;  /* 0x000000071d027c11 */ /* 0x000fe200080f0eff */
[----:B------:R-:W-:Y:S01]  /*11b0*/  UMOV UR5, 0x400 ;  /* 0x0000040000057882 */ /* 0x000fe20000000000 */
[C---:B------:R-:W-:Y:S01]  /*11c0*/  LEA R32, P0, R33.reuse, UR14, 0x2 ;  /* 0x0000000e21207c11 */ /* 0x040fe2000f8010ff */
[----:B0-----:R-:W-:Y:S01]  /*11d0*/  ULEA UR5, UR6, UR5, 0x18 ;  /* 0x0000000506057291 */ /* 0x001fe2000f8ec03f */
[----:B------:R-:W-:Y:S02]  /*11e0*/  ULDC UR7, c[0x0][0x23c] ;  /* 0x00008f0000077ab9 */ /* 0x000fe40000000800 */
[----:B------:R-:W-:Y:S01]  /*11f0*/  LEA.HI.X R33, R33, UR15, R2, 0x2, P0 ;  /* 0x0000000f21217c11 */ /* 0x000fe200080f1402 */
[----:B------:R-:W-:Y:S01]  /*1200*/  IMAD.MOV.U32 R2, RZ, RZ, RZ ;  /* 0x000000ffff027224 */ /* 0x000fe200078e00ff */
[----:B------:R-:W-:-:S07]  /*1210*/  UMOV UR6, UR4 ;  /* 0x0000000400067c82 */ /* 0x000fce0008000000 */
.L_x_130:
[----:B------:R-:W2:Y:S01]  /*1220*/  LDG.E.128.CONSTANT R12, desc[UR8][R32.64] ;  /* 0x00000008200c7981 */ /* 0x000ea2000c1e9d00 */
[----:B------:R-:W-:Y:S01]  /*1230*/  UISETP.NE.AND UP0, UPT, UR11, UR6, UPT ;  /* 0x000000060b00728c */ /* 0x000fe2000bf05270 */
[----:B------:R-:W-:Y:S02]  /*1240*/  PRMT R30, R28, 0x9910, RZ ;  /* 0x000099101c1e7816 */ /* 0x000fe400000000ff */
[----:B------:R-:W-:Y:S02]  /*1250*/  MOV R31, UR7 ;  /* 0x00000007001f7c02 */ /* 0x000fe40008000f00 */
[----:B------:R-:W-:Y:S02]  /*1260*/  ISETP.EQ.OR P2, PT, R30, RZ, !P1 ;  /* 0x000000ff1e00720c */ /* 0x000fe40004f42670 */
[----:B------:R-:W-:Y:S01]  /*1270*/  PLOP3.LUT P3, PT, PT, PT, UP0, 0x80, 0x0 ;  /* 0x000000000000781c */ /* 0x000fe20003f6f008 */
[----:B------:R-:W-:Y:S01]  /*1280*/  IMAD.WIDE R30, R31, 0x4, R32 ;  /* 0x000000041f1e7825 */ /* 0x000fe200078e0220 */
[----:B------:R-:W-:-:S02]  /*1290*/  ISETP.NE.AND P0, PT, RZ, UR12, PT ;  /* 0x0000000cff007c0c */ /* 0x000fc4000bf05270 */
[C---:B--2---:R-:W-:Y:S02]  /*12a0*/  LOP3.LUT R34, R12.reuse, 0xf000f, RZ, 0xc0, !PT ;  /* 0x000f000f0c227812 */ /* 0x044fe400078ec0ff */
[----:B------:R-:W-:Y:S02]  /*12b0*/  LOP3.LUT R35, R12, 0xf000f0, RZ, 0xc0, !PT ;  /* 0x00f000f00c237812 */ /* 0x000fe400078ec0ff */
[C---:B------:R-:W-:Y:S02]  /*12c0*/  LOP3.LUT R36, R13.reuse, 0xf000f0, RZ, 0xc0, !PT ;  /* 0x00f000f00d247812 */ /* 0x040fe400078ec0ff */
[----:B------:R-:W-:Y:S02]  /*12d0*/  LOP3.LUT R39, R13, 0xf000f, RZ, 0xc0, !PT ;  /* 0x000f000f0d277812 */ /* 0x000fe400078ec0ff */
[----:B------:R-:W-:Y:S02]  /*12e0*/  SHF.R.U32.HI R44, RZ, 0x8, R14 ;  /* 0x00000008ff2c7819 */ /* 0x000fe4000001160e */
[----:B------:R-:W-:-:S02]  /*12f0*/  SHF.R.U32.HI R12, RZ, 0x8, R12 ;  /* 0x00000008ff0c7819 */ /* 0x000fc4000001160c */
[----:B------:R-:W-:Y:S02]  /*1300*/  SHF.R.U32.HI R13, RZ, 0x8, R13 ;  /* 0x00000008ff0d7819 */ /* 0x000fe4000001160d */
[----:B------:R-:W-:Y:S02]  /*1310*/  SHF.R.U32.HI R32, RZ, 0x8, R15 ;  /* 0x00000008ff207819 */ /* 0x000fe4000001160f */
[C---:B------:R-:W-:Y:S02]  /*1320*/  LOP3.LUT R37, R14.reuse, 0xf000f, RZ, 0xc0, !PT ;  /* 0x000f000f0e257812 */ /* 0x040fe400078ec0ff */
[----:B------:R-:W-:Y:S02]  /*1330*/  LOP3.LUT R43, R14, 0xf000f0, RZ, 0xc0, !PT ;  /* 0x00f000f00e2b7812 */ /* 0x000fe400078ec0ff */
[C---:B------:R-:W-:Y:S02]  /*1340*/  LOP3.LUT R45, R15.reuse, 0xf000f, RZ, 0xc0, !PT ;  /* 0x000f000f0f2d7812 */ /* 0x040fe400078ec0ff */
        /* <DEDUP_REMOVED lines=27> */
[----:B------:R-:W-:-:S04]  /*1500*/  IMAD.IADD R19, R29, 0x1, R10 ;  /* 0x000000011d137824 */ /* 0x000fc800078e020a */
[----:B0-----:R-:W-:-:S05]  /*1510*/  IMAD.WIDE R16, R19, 0x2, R16 ;  /* 0x0000000213107825 */ /* 0x001fca00078e0210 */
[----:B------:R-:W3:Y:S04]  /*1520*/  LDG.E.CONSTANT R23, desc[UR8][R16.64] ;  /* 0x0000000810177981 */ /* 0x000ee8000c1e9900 */
[----:B------:R0:W4:Y:S01]  /*1530*/  LDG.E.CONSTANT R21, desc[UR8][R16.64+0x4] ;  /* 0x0000040810157981 */ /* 0x000122000c1e9900 */
[----:B------:R-:W-:Y:S01]  /*1540*/  I2F.F16 R46, -0x40 ;  /* 0xffffffc0002e7906 */ /* 0x000fe20000200c00 */
[----:B------:R-:W-:Y:S01]  /*1550*/  UMOV UR6, UR4 ;  /* 0x0000000400067c82 */ /* 0x000fe20008000000 */
[----:B--2---:R-:W-:-:S04]  /*1560*/  SHF.R.U32.HI R10, RZ, R27, R8 ;  /* 0x0000001bff0a7219 */ /* 0x004fc80000011608 */
[----:B------:R-:W-:Y:S02]  /*1570*/  LOP3.LUT R18, R10, 0xf, RZ, 0xc0, !PT ;  /* 0x0000000f0a127812 */ /* 0x000fe400078ec0ff */
[--C-:B------:R-:W-:Y:S02]  /*1580*/  SHF.R.U32.HI R19, RZ, 0x4, R10.reuse ;  /* 0x00000004ff137819 */ /* 0x100fe4000001160a */
[--C-:B------:R-:W-:Y:S02]  /*1590*/  SHF.R.U32.HI R20, RZ, 0x8, R10.reuse ;  /* 0x00000008ff147819 */ /* 0x100fe4000001160a */
[----:B------:R-:W-:Y:S02]  /*15a0*/  SHF.R.U32.HI R10, RZ, 0xc, R10 ;  /* 0x0000000cff0a7819 */ /* 0x000fe4000001160a */
[----:B------:R-:W-:Y:S02]  /*15b0*/  LOP3.LUT R20, R20, 0xf, RZ, 0xc0, !PT ;  /* 0x0000000f14147812 */ /* 0x000fe400078ec0ff */
[----:B------:R-:W-:-:S02]  /*15c0*/  LOP3.LUT R9, R19, 0xf, RZ, 0xc0, !PT ;  /* 0x0000000f13097812 */ /* 0x000fc400078ec0ff */
[----:B0-----:R-:W-:Y:S01]  /*15d0*/  LOP3.LUT R16, R10, 0xf, RZ, 0xc0, !PT ;  /* 0x0000000f0a107812 */ /* 0x001fe200078ec0ff */
[----:B------:R-:W-:Y:S01]  /*15e0*/  VIADD R43, R20, 0x1 ;  /* 0x00000001142b7836 */ /* 0x000fe20000000000 */
[----:B------:R-:W-:Y:S02]  /*15f0*/  IADD3 R22, R18, 0x1, RZ ;  /* 0x0000000112167810 */ /* 0x000fe40007ffe0ff */
[C---:B------:R-:W-:Y:S01]  /*1600*/  IADD3 R24, R9.reuse, 0x1, RZ ;  /* 0x0000000109187810 */ /* 0x040fe20007ffe0ff */
[----:B------:R0:W1:Y:S01]  /*1610*/  I2F.F16 R8, R43 ;  /* 0x0000002b00087306 */ /* 0x0000620000200c00 */
[----:B------:R-:W-:Y:S01]  /*1620*/  IADD3 R45, R16, 0x1, RZ ;  /* 0x00000001102d7810 */ /* 0x000fe20007ffe0ff */
[----:B------:R-:W-:Y:S01]  /*1630*/  VIADD R9, R9, 0xe401 ;  /* 0x0000e40109097836 */ /* 0x000fe20000000000 */
[----:B------:R-:W-:-:S05]  /*1640*/  IADD3 R18, R18, 0xe401, RZ ;  /* 0x0000e40112127810 */ /* 0x000fca0007ffe0ff */
[----:B------:R4:W2:Y:S01]  /*1650*/  I2F.F16 R19, R22 ;  /* 0x0000001600137306 */ /* 0x0008a20000200c00 */
[----:B0-----:R-:W-:Y:S02]  /*1660*/  IADD3 R43, R20, 0xe401, RZ ;  /* 0x0000e401142b7810 */ /* 0x001fe40007ffe0ff */
[----:B------:R-:W-:Y:S02]  /*1670*/  PRMT R20, R18, 0x5410, R18 ;  /* 0x0000541012147816 */ /* 0x000fe40000000012 */
[----:B------:R-:W-:Y:S01]  /*1680*/  PRMT R18, R9, 0x5410, R9 ;  /* 0x0000541009127816 */ /* 0x000fe20000000009 */
[C---:B-1----:R-:W-:Y:S02]  /*1690*/  HADD2 R8, R46.reuse.H0_H0, -R8.H0_H0 ;  /* 0xa00000082e087230 */ /* 0x042fe40000000800 */
[----:B------:R3:W0:Y:S01]  /*16a0*/  I2F.F16 R17, R24 ;  /* 0x0000001800117306 */ /* 0x0006220000200c00 */
[C-C-:B----4-:R-:W-:Y:S02]  /*16b0*/  PRMT R22, R21.reuse, 0x5410, R21.reuse ;  /* 0x0000541015167816 */ /* 0x150fe40000000015 */
[----:B------:R-:W-:Y:S01]  /*16c0*/  PRMT R21, R21, 0x7632, R21 ;  /* 0x0000763215157816 */ /* 0x000fe20000000015 */
[----:B--2---:R-:W-:-:S04]  /*16d0*/  HADD2 R19, R46.H0_H0, -R19.H0_H0 ;  /* 0xa00000132e137230 */ /* 0x004fc80000000800 */
[----:B------:R-:W1:Y:S01]  /*16e0*/  I2F.F16 R10, R45 ;  /* 0x0000002d000a7306 */ /* 0x000e620000200c00 */
[C-C-:B---3--:R-:W-:Y:S02]  /*16f0*/  PRMT R24, R23.reuse, 0x5410, R23.reuse ;  /* 0x0000541017187816 */ /* 0x148fe40000000017 */
[----:B------:R-:W-:Y:S01]  /*1700*/  PRMT R23, R23, 0x7632, R23 ;  /* 0x0000763217177816 */ /* 0x000fe20000000017 */
[C---:B0-----:R-:W-:Y:S02]  /*1710*/  HADD2 R17, R46.reuse.H0_H0, -R17.H0_H0 ;  /* 0xa00000112e117230 */ /* 0x041fe40000000800 */
[----:B-1----:R-:W-:Y:S01]  /*1720*/  HADD2 R10, R46.H0_H0, -R10.H0_H0 ;  /* 0xa000000a2e0a7230 */ /* 0x002fe20000000800 */
[----:B------:R-:W-:Y:S02]  /*1730*/  IADD3 R46, R16, 0xe401, RZ ;  /* 0x0000e401102e7810 */ /* 0x000fe40007ffe0ff */
[----:B------:R-:W-:Y:S02]  /*1740*/  PRMT R16, R43, 0x5410, R43 ;  /* 0x000054102b107816 */ /* 0x000fe4000000002b */
[----:B------:R-:W-:-:S07]  /*1750*/  PRMT R9, R46, 0x5410, R46 ;  /* 0x000054102e097816 */ /* 0x000fce000000002e */
.L_x_121:
[----:B------:R-:W-:Y:S01]  /*1760*/  LOP3.LUT R43, R36, 0x64006400, RZ, 0xfc, !PT ;  /* 0x64006400242b7812 */ /* 0x000fe200078efcff */
[----:B------:R-:W-:Y:S01]  /*1770*/  HFMA2.MMA R36, R39, 1, 1, R18 ;  /* 0x3c003c0027247835 */ /* 0x000fe20000000012 */
[----:B------:R-:W-:Y:S01]  /*1780*/  LOP3.LUT R40, R40, 0x64006400, RZ, 0xfc, !PT ;  /* 0x6400640028287812 */ /* 0x000fe200078efcff */
[----:B------:R-:W-:Y:S01]  /*1790*/  HFMA2.MMA R37, R37, 1, 1, R16 ;  /* 0x3c003c0025257835 */ /* 0x000fe20000000010 */
[----:B------:R-:W-:Y:S01]  /*17a0*/  LOP3.LUT R41, R41, 0x64006400, RZ, 0xfc, !PT ;  /* 0x6400640029297812 */ /* 0x000fe200078efcff */
[----:B------:R-:W-:Y:S01]  /*17b0*/  HFMA2.MMA R46, R12, 1, 1, R9 ;  /* 0x3c003c000c2e7835 */ /* 0x000fe20000000009 */
[----:B------:R-:W-:Y:S01]  /*17c0*/  LOP3.LUT R47, R35, 0x64006400, RZ, 0xfc, !PT ;  /* 0x64006400232f7812 */ /* 0x000fe200078efcff */
[----:B------:R-:W-:Y:S01]  /*17d0*/  HFMA2.MMA R35, R34, 0.0625, 0.0625, R19 ;  /* 0x2c002c0022237835 */ /* 0x000fe20000000013 */
[----:B------:R-:W-:Y:S01]  /*17e0*/  LOP3.LUT R49, R38, 0x64006400, RZ, 0xfc, !PT ;  /* 0x6400640026317812 */ /* 0x000fe200078efcff */
[----:B------:R-:W-:Y:S01]  /*17f0*/  HADD2 R39, R41, R18 ;  /* 0x0000001229277230 */ /* 0x000fe20000000000 */
[----:B------:R-:W-:Y:S01]  /*1800*/  LOP3.LUT R38, R42, 0x64006400, RZ, 0xfc, !PT ;  /* 0x640064002a267812 */ /* 0x000fe200078efcff */
[----:B------:R-:W-:Y:S01]  /*1810*/  HADD2 R42, R43, R16 ;  /* 0x000000102b2a7230 */ /* 0x000fe20000000000 */
[----:B------:R-:W-:Y:S01]  /*1820*/  LOP3.LUT R44, R44, 0x64006400, RZ, 0xfc, !PT ;  /* 0x640064002c2c7812 */ /* 0x000fe200078efcff */
[----:B------:R-:W-:Y:S01]  /*1830*/  HFMA2 R43, R47, 0.0625, 0.0625, R8 ;  /* 0x2c002c002f2b7831 */ /* 0x000fe20000000008 */
[----:B------:R-:W-:Y:S01]  /*1840*/  LOP3.LUT R45, R32, 0x64006400, RZ, 0xfc, !PT ;  /* 0x64006400202d7812 */ /* 0x000fe200078efcff */
[----:B------:R-:W-:Y:S01]  /*1850*/  HFMA2.MMA R32, R33, 1, 1, R20 ;  /* 0x3c003c0021207835 */ /* 0x000fe20000000014 */
[----:B------:R-:W-:Y:S01]  /*1860*/  HFMA2 R33, R40, 0.0625, 0.0625, R19 ;  /* 0x2c002c0028217831 */ /* 0x000fe20000000013 */
[----:B------:R-:W-:Y:S01]  /*1870*/  HFMA2.MMA R40, R14, 0.0625, 0.0625, R17 ;  /* 0x2c002c000e287835 */ /* 0x000fe20000000011 */
[----:B------:R-:W-:Y:S01]  /*1880*/  HADD2 R34, R49, R20 ;  /* 0x0000001431227230 */ /* 0x000fe20000000000 */
[----:B------:R-:W-:Y:S01]  /*1890*/  HFMA2.MMA R41, R15, 0.0625, 0.0625, R8 ;  /* 0x2c002c000f297835 */ /* 0x000fe20000000008 */
[----:B------:R-:W-:Y:S01]  /*18a0*/  HFMA2 R38, R38, 0.0625, 0.0625, R17 ;  /* 0x2c002c0026267831 */ /* 0x000fe20000000011 */
[----:B------:R-:W-:Y:S01]  /*18b0*/  HFMA2.MMA R47, R13, 0.0625, 0.0625, R10 ;  /* 0x2c002c000d2f7835 */ /* 0x000fe2000000000a */
[----:B------:R-:W-:-:S02]  /*18c0*/  HADD2 R44, R44, R9 ;  /* 0x000000092c2c7230 */ /* 0x000fc40000000000 */
[----:B------:R-:W-:Y:S01]  /*18d0*/  HFMA2 R45, R45, 0.0625, 0.0625, R10 ;  /* 0x2c002c002d2d7831 */ /* 0x000fe2000000000a */
[----:B------:R-:W-:Y:S07]  /*18e0*/  @!P0 BRA `(.L_x_122) ;  /* 0x0000000000548947 */ /* 0x000fee0003800000 */
[----:B------:R-:W0:Y:S02]  /*18f0*/  LDS.128 R12, [UR5] ;  /* 0x00000005ff0c7984 */ /* 0x000e240008000c00 */
[----:B0-----:R-:W-:Y:S01]  /*1900*/  HFMA2.MMA R48, R32, R12, RZ ;  /* 0x0000000c20307235 */ /* 0x001fe200000000ff */
[----:B------:R-:W-:-:S04]  /*1910*/  HFMA2 R49, R36, R12, RZ.H0_H0 ;  /* 0x0000000c24317231 */ /* 0x000fc800000400ff */
[----:B------:R-:W-:-:S05]  /*1920*/  HFMA2 R49, R40, R13, R49 ;  /* 0x0000000d28317231 */ /* 0x000fca0000000031 */
[----:B------:R-:W-:-:S06]  /*1930*/  HFMA2 R48, R35, R13, R48 ;  /* 0x0000000d23307231 */ /* 0x000fcc0000000030 */
[----:B------:R-:W-:-:S08]  /*1940*/  HFMA2.MMA R48, R34, R14, R48 ;  /* 0x0000000e22307235 */ /* 0x000fd00000000030 */
[----:B------:R-:W-:-:S08]  /*1950*/  HFMA2.MMA R48, R33, R15, R48 ;  /* 0x0000000f21307235 */ /* 0x000fd00000000030 */
[----:B------:R-:W-:Y:S01]  /*1960*/  HFMA2.MMA R0, R48, R24, R0 ;  /* 0x0000001830007235 */ /* 0x000fe20000000000 */
[----:B------:R-:W-:Y:S01]  /*1970*/  HFMA2 R48, R39, R14, R49 ;  /* 0x0000000e27307231 */ /* 0x000fe20000000031 */
[----:B------:R-:W-:Y:S01]  /*1980*/  HFMA2.MMA R49, R37, R12, RZ ;  /* 0x0000000c25317235 */ /* 0x000fe200000000ff */
[----:B------:R-:W-:Y:S02]  /*1990*/  HFMA2 R12, R46, R12, RZ.H0_H0 ;  /* 0x0000000c2e0c7231 */ /* 0x000fe400000400ff */
[----:B------:R-:W-:-:S04]  /*19a0*/  HFMA2 R48, R38, R15, R48 ;  /* 0x0000000f26307231 */ /* 0x000fc80000000030 */
[-C--:B------:R-:W-:Y:S01]  /*19b0*/  HFMA2.MMA R12, R47, R13.reuse, R12 ;  /* 0x0000000d2f0c7235 */ /* 0x080fe2000000000c */
[----:B------:R-:W-:Y:S01]  /*19c0*/  HFMA2 R11, R48, R23, R11 ;  /* 0x00000017300b7231 */ /* 0x000fe2000000000b */
[----:B------:R-:W-:-:S08]  /*19d0*/  HFMA2.MMA R49, R41, R13, R49 ;  /* 0x0000000d29317235 */ /* 0x000fd00000000031 */
[-C--:B------:R-:W-:Y:S02]  /*19e0*/  HFMA2 R12, R44, R14.reuse, R12 ;  /* 0x0000000e2c0c7231 */ /* 0x080fe4000000000c */
[----:B------:R-:W-:-:S04]  /*19f0*/  HFMA2 R49, R42, R14, R49 ;  /* 0x0000000e2a317231 */ /* 0x000fc80000000031 */
[-C--:B------:R-:W-:Y:S02]  /*1a00*/  HFMA2.MMA R12, R45, R15.reuse, R12 ;  /* 0x0000000f2d0c7235 */ /* 0x080fe4000000000c */
[----:B------:R-:W-:-:S08]  /*1a10*/  HFMA2.MMA R49, R43, R15, R49 ;  /* 0x0000000f2b317235 */ /* 0x000fd00000000031 */
[----:B------:R-:W-:Y:S01]  /*1a20*/  HFMA2.MMA R7, R49, R22, R7 ;  /* 0x0000001631077235 */ /* 0x000fe20000000007 */
[----:B------:R-:W-:-:S10]  /*1a30*/  HFMA2 R6, R12, R21, R6 ;  /* 0x000000150c067231 */ /* 0x000fd40000000006 */
.L_x_122:
[----:B------:R-:W-:Y:S05]  /*1a40*/  @P2 BRA `(.L_x_123) ;  /* 0x0000000000542947 */ /* 0x000fea0003800000 */
        /* <DEDUP_REMOVED lines=8> */
[----:B------:R-:W-:Y:S01]  /*1ad0*/  HFMA2 R36, R39, R14, R36 ;  /* 0x0000000e27247231 */ /* 0x000fe20000000024 */
[----:B------:R-:W-:-:S03]  /*1ae0*/  HFMA2.MMA R37, R41, R13, R37 ;  /* 0x0000000d29257235 */ /* 0x000fc60000000025 */
[----:B------:R-:W-:-:S03]  /*1af0*/  HFMA2 R36, R38, R15, R36 ;  /* 0x0000000f26247231 */ /* 0x000fc60000000024 */
[-C--:B------:R-:W-:Y:S01]  /*1b00*/  HFMA2.MMA R32, R34, R14.reuse, R32 ;  /* 0x0000000e22207235 */ /* 0x080fe20000000020 */
[----:B------:R-:W-:Y:S01]  /*1b10*/  HFMA2 R4, R36, R23, R4 ;  /* 0x0000001724047231 */ /* 0x000fe20000000004 */
[----:B------:R-:W-:Y:S01]  /*1b20*/  HFMA2.MMA R37, R42, R14, R37 ;  /* 0x0000000e2a257235 */ /* 0x000fe20000000025 */
[----:B------:R-:W-:-:S04]  /*1b30*/  HFMA2 R14, R44, R14, R12 ;  /* 0x0000000e2c0e7231 */ /* 0x000fc8000000000c */
[----:B------:R-:W-:Y:S01]  /*1b40*/  HFMA2 R14, R45, R15, R14 ;  /* 0x0000000f2d0e7231 */ /* 0x000fe2000000000e */
[-C--:B------:R-:W-:Y:S02]  /*1b50*/  HFMA2.MMA R12, R33, R15.reuse, R32 ;  /* 0x0000000f210c7235 */ /* 0x080fe40000000020 */
[----:B------:R-:W-:Y:S01]  /*1b60*/  HFMA2.MMA R37, R43, R15, R37 ;  /* 0x0000000f2b257235 */ /* 0x000fe20000000025 */
[----:B------:R-:W-:-:S05]  /*1b70*/  HFMA2 R2, R14, R21, R2 ;  /* 0x000000150e027231 */ /* 0x000fca0000000002 */
[----:B------:R-:W-:Y:S02]  /*1b80*/  HFMA2.MMA R5, R12, R24, R5 ;  /* 0x000000180c057235 */ /* 0x000fe40000000005 */
[----:B------:R-:W-:-:S11]  /*1b90*/  HFMA2.MMA R3, R37, R22, R3 ;  /* 0x0000001625037235 */ /* 0x000fd60000000003 */
.L_x_123:
[----:B------:R-:W2:Y:S01]  /*1ba0*/  LDG.E.128.CONSTANT R12, desc[UR8][R30.64] ;  /* 0x000000081e0c7981 */ /* 0x000ea2000c1e9d00 */
[----:B------:R-:W-:-:S04]  /*1bb0*/  IMAD.U32 R33, RZ, RZ, UR7 ;  /* 0x00000007ff217e24 */ /* 0x000fc8000f8e00ff */
[----:B------:R-:W-:Y:S01]  /*1bc0*/  IMAD.WIDE R32, R33, 0x4, R30 ;  /* 0x0000000421207825 */ /* 0x000fe200078e021e */
[----:B--2---:R-:W-:Y:S02]  /*1bd0*/  SHF.R.U32.HI R34, RZ, 0x8, R12 ;  /* 0x00000008ff227819 */ /* 0x004fe4000001160c */
[C---:B------:R-:W-:Y:S02]  /*1be0*/  LOP3.LUT R40, R14.reuse, 0xf000f, RZ, 0xc0, !PT ;  /* 0x000f000f0e287812 */ /* 0x040fe400078ec0ff */
[----:B------:R-:W-:Y:S02]  /*1bf0*/  LOP3.LUT R41, R14, 0xf000f0, RZ, 0xc0, !PT ;  /* 0x00f000f00e297812 */ /* 0x000fe400078ec0ff */
[----:B------:R-:W-:Y:S02]  /*1c00*/  SHF.R.U32.HI R14, RZ, 0x8, R14 ;  /* 0x00000008ff0e7819 */ /* 0x000fe4000001160e */
[----:B------:R-:W-:Y:S02]  /*1c10*/  SHF.R.U32.HI R35, RZ, 0x8, R13 ;  /* 0x00000008ff237819 */ /* 0x000fe4000001160d */
[----:B------:R-:W-:-:S02]  /*1c20*/  LOP3.LUT R43, R12, 0xf000f, RZ, 0xc0, !PT ;  /* 0x000f000f0c2b7812 */ /* 0x000fc400078ec0ff */
[----:B------:R-:W-:Y:S02]  /*1c30*/  LOP3.LUT R42, R12, 0xf000f0, RZ, 0xc0, !PT ;  /* 0x00f000f00c2a7812 */ /* 0x000fe400078ec0ff */
[C---:B------:R-:W-:Y:S02]  /*1c40*/  LOP3.LUT R39, R13.reuse, 0xf000f, RZ, 0xc0, !PT ;  /* 0x000f000f0d277812 */ /* 0x040fe400078ec0ff */
[----:B------:R-:W-:Y:S02]  /*1c50*/  LOP3.LUT R38, R13, 0xf000f0, RZ, 0xc0, !PT ;  /* 0x00f000f00d267812 */ /* 0x000fe400078ec0ff */
[----:B------:R-:W-:Y:S02]  /*1c60*/  LOP3.LUT R30, R15, 0xf000f, RZ, 0xc0, !PT ;  /* 0x000f000f0f1e7812 */ /* 0x000fe400078ec0ff */
[----:B------:R-:W-:Y:S02]  /*1c70*/  SHF.R.U32.HI R12, RZ, 0x8, R15 ;  /* 0x00000008ff0c7819 */ /* 0x000fe4000001160f */
[----:B------:R-:W-:-:S02]  /*1c80*/  LOP3.LUT R13, R34, 0xf000f, RZ, 0xc0, !PT ;  /* 0x000f000f220d7812 */ /* 0x000fc400078ec0ff */
[----:B------:R-:W-:Y:S02]  /*1c90*/  LOP3.LUT R44, R15, 0xf000f0, RZ, 0xc0, !PT ;  /* 0x00f000f00f2c7812 */ /* 0x000fe400078ec0ff */
[----:B------:R-:W-:Y:S02]  /*1ca0*/  LOP3.LUT R34, R34, 0xf000f0, RZ, 0xc0, !PT ;  /* 0x00f000f022227812 */ /* 0x000fe400078ec0ff */
[C---:B------:R-:W-:Y:S02]  /*1cb0*/  LOP3.LUT R45, R14.reuse, 0xf000f0, RZ, 0xc0, !PT ;  /* 0x00f000f00e2d7812 */ /* 0x040fe400078ec0ff */
[C---:B------:R-:W-:Y:S02]  /*1cc0*/  LOP3.LUT R37, R35.reuse, 0xf000f, RZ, 0xc0, !PT ;  /* 0x000f000f23257812 */ /* 0x040fe400078ec0ff */
[----:B------:R-:W-:Y:S02]  /*1cd0*/  LOP3.LUT R36, R35, 0xf000f0, RZ, 0xc0, !PT ;  /* 0x00f000f023247812 */ /* 0x000fe400078ec0ff */
[----:B------:R-:W-:-:S02]  /*1ce0*/  LOP3.LUT R47, R14, 0xf000f, RZ, 0xc0, !PT ;  /* 0x000f000f0e2f7812 */ /* 0x000fc400078ec0ff */
[----:B------:R-:W-:Y:S02]  /*1cf0*/  LOP3.LUT R35, R40, 0x64006400, RZ, 0xfc, !PT ;  /* 0x6400640028237812 */ /* 0x000fe400078efcff */
[----:B------:R-:W-:Y:S02]  /*1d00*/  LOP3.LUT R14, R30, 0x64006400, RZ, 0xfc, !PT ;  /* 0x640064001e0e7812 */ /* 0x000fe400078efcff */
[C---:B------:R-:W-:Y:S02]  /*1d10*/  LOP3.LUT R30, R12.reuse, 0xf000f, RZ, 0xc0, !PT ;  /* 0x000f000f0c1e7812 */ /* 0x040fe400078ec0ff */
[----:B------:R-:W-:Y:S01]  /*1d20*/  LOP3.LUT R40, R12, 0xf000f0, RZ, 0xc0, !PT ;  /* 0x00f000f00c287812 */ /* 0x000fe200078ec0ff */
[----:B------:R-:W-:Y:S01]  /*1d30*/  HFMA2.MMA R35, R35, 1, 1, R16 ;  /* 0x3c003c0023237835 */ /* 0x000fe20000000010 */
[----:B------:R-:W-:Y:S02]  /*1d40*/  LOP3.LUT R42, R42, 0x64006400, RZ, 0xfc, !PT ;  /* 0x640064002a2a7812 */ /* 0x000fe400078efcff */
[----:B------:R-:W-:-:S02]  /*1d50*/  LOP3.LUT R39, R39, 0x64006400, RZ, 0xfc, !PT ;  /* 0x6400640027277812 */ /* 0x000fc400078efcff */
[----:B------:R-:W-:Y:S02]  /*1d60*/  LOP3.LUT R38, R38, 0x64006400, RZ, 0xfc, !PT ;  /* 0x6400640026267812 */ /* 0x000fe400078efcff */
        /* <DEDUP_REMOVED lines=8> */
[----:B------:R-:W-:-:S02]  /*1df0*/  LOP3.LUT R41, R13, 0x64006400, RZ, 0xfc, !PT ;  /* 0x640064000d297812 */ /* 0x000fc400078efcff */
[----:B------:R-:W-:Y:S02]  /*1e00*/  LOP3.LUT R47, R47, 0x64006400, RZ, 0xfc, !PT ;  /* 0x640064002f2f7812 */ /* 0x000fe400078efcff */
[----:B------:R-:W-:Y:S01]  /*1e10*/  LOP3.LUT R43, R43, 0x64006400, RZ, 0xfc, !PT ;  /* 0x640064002b2b7812 */ /* 0x000fe200078efcff */
[--C-:B------:R-:W-:Y:S01]  /*1e20*/  HADD2 R41, R41, R20.reuse ;  /* 0x0000001429297230 */ /* 0x100fe20000000000 */
[----:B------:R-:W-:Y:S02]  /*1e30*/  LOP3.LUT R37, R37, 0x64006400, RZ, 0xfc, !PT ;  /* 0x6400640025257812 */ /* 0x000fe400078efcff */
[----:B------:R-:W-:Y:S01]  /*1e40*/  LOP3.LUT R36, R36, 0x64006400, RZ, 0xfc, !PT ;  /* 0x6400640024247812 */ /* 0x000fe200078efcff */
[----:B------:R-:W-:Y:S01]  /*1e50*/  HADD2 R43, R43, R20 ;  /* 0x000000142b2b7230 */ /* 0x000fe20000000000 */
[----:B------:R-:W-:Y:S01]  /*1e60*/  LOP3.LUT R12, R30, 0x64006400, RZ, 0xfc, !PT ;  /* 0x640064001e0c7812 */ /* 0x000fe200078efcff */
[----:B------:R-:W-:Y:S01]  /*1e70*/  HFMA2 R30, R45, 0.0625, 0.0625, R8 ;  /* 0x2c002c002d1e7831 */ /* 0x000fe20000000008 */
[----:B------:R-:W-:Y:S01]  /*1e80*/  LOP3.LUT R13, R40, 0x64006400, RZ, 0xfc, !PT ;  /* 0x64006400280d7812 */ /* 0x000fe200078efcff */
[----:B------:R-:W-:Y:S01]  /*1e90*/  HFMA2 R40, R34, 0.0625, 0.0625, R19 ;  /* 0x2c002c0022287831 */ /* 0x000fe20000000013 */
[----:B------:R-:W-:Y:S01]  /*1ea0*/  HFMA2.MMA R34, R31, 0.0625, 0.0625, R8 ;  /* 0x2c002c001f227835 */ /* 0x000fe20000000008 */
[----:B------:R-:W-:Y:S01]  /*1eb0*/  HADD2 R31, R47, R16 ;  /* 0x000000102f1f7230 */ /* 0x000fe20000000000 */
[----:B------:R-:W-:Y:S01]  /*1ec0*/  HFMA2.MMA R45, R15, 0.0625, 0.0625, R10 ;  /* 0x2c002c000f2d7835 */ /* 0x000fe2000000000a */
[----:B------:R-:W-:-:S02]  /*1ed0*/  HADD2 R37, R37, R18 ;  /* 0x0000001225257230 */ /* 0x000fc40000000000 */
[----:B------:R-:W-:Y:S02]  /*1ee0*/  HFMA2 R36, R36, 0.0625, 0.0625, R17 ;  /* 0x2c002c0024247831 */ /* 0x000fe40000000011 */
[----:B------:R-:W-:Y:S02]  /*1ef0*/  HADD2 R46, R12, R9 ;  /* 0x000000090c2e7230 */ /* 0x000fe40000000000 */
[----:B------:R-:W-:Y:S01]  /*1f00*/  HFMA2 R47, R13, 0.0625, 0.0625, R10 ;  /* 0x2c002c000d2f7831 */ /* 0x000fe2000000000a */
[----:B------:R-:W-:Y:S06]  /*1f10*/  @!P0 BRA `(.L_x_124) ;  /* 0x0000000000548947 */ /* 0x000fec0003800000 */
[----:B------:R-:W0:Y:S02]  /*1f20*/  LDS.128 R12, [UR5+0x10] ;  /* 0x00001005ff0c7984 */ /* 0x000e240008000c00 */
        /* <DEDUP_REMOVED lines=20> */
.L_x_124:
        /* <DEDUP_REMOVED lines=23> */
.L_x_125:
[----:B------:R-:W2:Y:S01]  /*21e0*/  LDG.E.128.CONSTANT R12, desc[UR8][R32.64] ;  /* 0x00000008200c7981 */ /* 0x000ea2000c1e9d00 */
[----:B------:R-:W-:-:S05]  /*21f0*/  MOV R31, UR7 ;  /* 0x00000007001f7c02 */ /* 0x000fca0008000f00 */
        /* <DEDUP_REMOVED lines=75> */
.L_x_126:
[----:B------:R-:W-:Y:S05]  /*26b0*/  @P2 BRA `(.L_x_127) ;  /* 0x0000000000582947 */ /* 0x000fea0003800000 */
[----:B------:R-:W0:Y:S01]  /*26c0*/  LDS.128 R12, [UR5+0x120] ;  /* 0x00012005ff0c7984 */ /* 0x000e220008000c00 */
[----:B------:R-:W-:Y:S01]  /*26d0*/  IMAD.MOV.U32 R49, RZ, RZ, R35 ;  /* 0x000000ffff317224 */ /* 0x000fe200078e0023 */
        /* <DEDUP_REMOVED lines=20> */
.L_x_127:
[----:B------:R-:W2:Y:S02]  /*2820*/  LDG.E.128.CONSTANT R12, desc[UR8][R30.64] ;  /* 0x000000081e0c7981 */ /* 0x000ea4000c1e9d00 */
[----:B--2---:R-:W-:Y:S02]  /*2830*/  SHF.R.U32.HI R32, RZ, 0x8, R12 ;  /* 0x00000008ff207819 */ /* 0x004fe4000001160c */
[C---:B------:R-:W-:Y:S02]  /*2840*/  LOP3.LUT R35, R14.reuse, 0xf000f, RZ, 0xc0, !PT ;  /* 0x000f000f0e237812 */ /* 0x040fe400078ec0ff */
[----:B------:R-:W-:Y:S02]  /*2850*/  LOP3.LUT R34, R14, 0xf000f0, RZ, 0xc0, !PT ;  /* 0x00f000f00e227812 */ /* 0x000fe400078ec0ff */
[----:B------:R-:W-:Y:S02]  /*2860*/  SHF.R.U32.HI R14, RZ, 0x8, R14 ;  /* 0x00000008ff0e7819 */ /* 0x000fe4000001160e */
[----:B------:R-:W-:-:S02]  /*2870*/  LOP3.LUT R39, R13, 0xf000f, RZ, 0xc0, !PT ;  /* 0x000f000f0d277812 */ /* 0x000fc400078ec0ff */
[----:B------:R-:W-:Y:S02]  /*2880*/  LOP3.LUT R38, R13, 0xf000f0, RZ, 0xc0, !PT ;  /* 0x00f000f00d267812 */ /* 0x000fe400078ec0ff */
[----:B------:R-:W-:Y:S02]  /*2890*/  SHF.R.U32.HI R33, RZ, 0x8, R13 ;  /* 0x00000008ff217819 */ /* 0x000fe4000001160d */
[C---:B------:R-:W-:Y:S02]  /*28a0*/  LOP3.LUT R43, R12.reuse, 0xf000f, RZ, 0xc0, !PT ;  /* 0x000f000f0c2b7812 */ /* 0x040fe400078ec0ff */
[----:B------:R-:W-:Y:S02]  /*28b0*/  LOP3.LUT R42, R12, 0xf000f0, RZ, 0xc0, !PT ;  /* 0x00f000f00c2a7812 */ /* 0x000fe400078ec0ff */
[----:B------:R-:W-:Y:S02]  /*28c0*/  LOP3.LUT R40, R15, 0xf000f, RZ, 0xc0, !PT ;  /* 0x000f000f0f287812 */ /* 0x000fe400078ec0ff */
[----:B------:R-:W-:-:S02]  /*28d0*/  LOP3.LUT R13, R32, 0xf000f, RZ, 0xc0, !PT ;  /* 0x000f000f200d7812 */ /* 0x000fc400078ec0ff */
[----:B------:R-:W-:Y:S02]  /*28e0*/  SHF.R.U32.HI R12, RZ, 0x8, R15 ;  /* 0x00000008ff0c7819 */ /* 0x000fe4000001160f */
[----:B------:R-:W-:Y:S02]  /*28f0*/  LOP3.LUT R32, R32, 0xf000f0, RZ, 0xc0, !PT ;  /* 0x00f000f020207812 */ /* 0x000fe400078ec0ff */
[----:B------:R-:W-:Y:S02]  /*2900*/  LOP3.LUT R41, R15, 0xf000f0, RZ, 0xc0, !PT ;  /* 0x00f000f00f297812 */ /* 0x000fe400078ec0ff */
        /* <DEDUP_REMOVED lines=8> */
[----:B------:R-:W-:Y:S01]  /*2990*/  LOP3.LUT R32, R32, 0x64006400, RZ, 0xfc, !PT ;  /* 0x6400640020207812 */ /* 0x000fe200078efcff */
[----:B------:R-:W-:Y:S01]  /*29a0*/  HFMA2.MMA R44, R14, 1, 1, R9 ;  /* 0x3c003c000e2c7835 */ /* 0x000fe20000000009 */
[----:B------:R-:W-:-:S02]  /*29b0*/  LOP3.LUT R42, R42, 0x64006400, RZ, 0xfc, !PT ;  /* 0x640064002a2a7812 */ /* 0x000fc400078efcff */
[----:B------:R-:W-:Y:S02]  /*29c0*/  LOP3.LUT R39, R39, 0x64006400, RZ, 0xfc, !PT ;  /* 0x6400640027277812 */ /* 0x000fe400078efcff */
        /* <DEDUP_REMOVED lines=10> */
[----:B------:R-:W-:Y:S01]  /*2a70*/  LOP3.LUT R43, R43, 0x64006400, RZ, 0xfc, !PT ;  /* 0x640064002b2b7812 */ /* 0x000fe200078efcff */
[--C-:B------:R-:W-:Y:S01]  /*2a80*/  HADD2 R41, R41, R20.reuse ;  /* 0x0000001429297230 */ /* 0x100fe20000000000 */
[----:B------:R-:W-:Y:S02]  /*2a90*/  LOP3.LUT R37, R37, 0x64006400, RZ, 0xfc, !PT ;  /* 0x6400640025257812 */ /* 0x000fe400078efcff */
[----:B------:R-:W-:Y:S01]  /*2aa0*/  LOP3.LUT R36, R36, 0x64006400, RZ, 0xfc, !PT ;  /* 0x6400640024247812 */ /* 0x000fe200078efcff */
[----:B------:R-:W-:Y:S01]  /*2ab0*/  HADD2 R43, R43, R20 ;  /* 0x000000142b2b7230 */ /* 0x000fe20000000000 */
[----:B------:R-:W-:Y:S01]  /*2ac0*/  LOP3.LUT R12, R34, 0x64006400, RZ, 0xfc, !PT ;  /* 0x64006400220c7812 */ /* 0x000fe200078efcff */
[----:B------:R-:W-:Y:S01]  /*2ad0*/  HFMA2.MMA R34, R33, 0.0625, 0.0625, R8 ;  /* 0x2c002c0021227835 */ /* 0x000fe20000000008 */
[----:B------:R-:W-:Y:S01]  /*2ae0*/  LOP3.LUT R13, R40, 0x64006400, RZ, 0xfc, !PT ;  /* 0x64006400280d7812 */ /* 0x000fe200078efcff */
[----:B------:R-:W-:Y:S02]  /*2af0*/  HFMA2 R40, R32, 0.0625, 0.0625, R19 ;  /* 0x2c002c0020287831 */ /* 0x000fe40000000013 */
        /* <DEDUP_REMOVED lines=29> */
.L_x_128:
        /* <DEDUP_REMOVED lines=23> */
.L_x_129:
[----:B------:R-:W-:Y:S01]  /*2e40*/  UIADD3 UR11, UR11, 0x20, URZ ;  /* 0x000000200b0b7890 */ /* 0x000fe2000fffe03f */
[----:B------:R-:W-:Y:S01]  /*2e50*/  MOV R13, UR7 ;  /* 0x00000007000d7c02 */ /* 0x000fe20008000f00 */
[----:B------:R-:W-:Y:S02]  /*2e60*/  UIADD3 UR5, UR5, 0x40, URZ ;  /* 0x0000004005057890 */ /* 0x000fe4000fffe03f */
[----:B------:R-:W-:Y:S02]  /*2e70*/  UISETP.GE.AND UP0, UPT, UR11, UR10, UPT ;  /* 0x0000000a0b00728c */ /* 0x000fe4000bf06270 */
[----:B------:R-:W-:Y:S01]  /*2e80*/  IMAD.WIDE R30, R13, 0x4, R30 ;  /* 0x000000040d1e7825 */ /* 0x000fe200078e021e */
[----:B------:R-:W-:-:S03]  /*2e90*/  UIADD3 UR4, UR4, 0x20, URZ ;  /* 0x0000002004047890 */ /* 0x000fc6000fffe03f */
[----:B------:R-:W-:Y:S01]  /*2ea0*/  PLOP3.LUT P0, PT, PT, PT, UP0, 0x80, 0x0 ;  /* 0x000000000000781c */ /* 0x000fe20003f0f008 */
[----:B------:R-:W-:Y:S01]  /*2eb0*/  IMAD.MOV.U32 R32, RZ, RZ, R30 ;  /* 0x000000ffff207224 */ /* 0x000fe200078e001e */
[----:B------:R-:W-:-:S11]  /*2ec0*/  MOV R33, R31 ;  /* 0x0000001f00217202 */ /* 0x000fd60000000f00 */
[----:B------:R-:W-:Y:S05]  /*2ed0*/  @!P0 BRA `(.L_x_130) ;  /* 0xffffffe000d08947 */ /* 0x000fea000383ffff */
.L_x_120:
        /* <DEDUP_REMOVED lines=19> */
[----:B------:R-:W-:-:S05]  /*3010*/  IMAD.MOV.U32 R6, RZ, RZ, R10 ;  /* 0x000000ffff067224 */ /* 0x000fca00078e000a */
[----:B------:R-:W-:-:S07]  /*3020*/  MOV R0, R6 ;  /* 0x0000000600007202 */ /* 0x000fce0000000f00 */
.L_x_134:
[----:B------:R-:W0:Y:S02]  /*3030*/  LDS R6, [R0] ;  /* 0x0000000000067984 */ /* 0x000e240000000800 */
[----:B0-----:R-:W-:-:S10]  /*3040*/  HFMA2.MMA R7, R6, 1, 1, R13 ;  /* 0x3c003c0006077835 */ /* 0x001fd4000000000d */
[----:B------:R-:W0:Y:S02]  /*3050*/  ATOMS.CAST.SPIN R7, [R0], R6, R7 ;  /* 0x000000060007738d */ /* 0x000e240001800007 */
[----:B0-----:R-:W-:-:S13]  /*3060*/  ISETP.EQ.U32.AND P0, PT, R7, 0x1, PT ;  /* 0x000000010700780c */ /* 0x001fda0003f02070 */
[----:B------:R-:W-:Y:S05]  /*3070*/  @!P0 BRA `(.L_x_134) ;  /* 0xfffffffc00ec8947 */ /* 0x000fea000383ffff */
[----:B------:R-:W-:Y:S05]  /*3080*/  BRA `(.L_x_132) ;  /* 0x00000000000c7947 */ /* 0x000fea0003800000 */
.L_x_133:
[----:B------:R-:W2:Y:S02]  /*3090*/  LD.E R0, desc[UR8][R10.64] ;  /* 0x000000080a007980 */ /* 0x000ea4000c101900 */
[----:B--2---:R-:W-:-:S05]  /*30a0*/  IADD3 R7, R13, R0, RZ ;  /* 0x000000000d077210 */ /* 0x004fca0007ffe0ff */
[----:B------:R0:W-:Y:S02]  /*30b0*/  ST.E desc[UR8][R10.64], R7 ;  /* 0x000000070a007985 */ /* 0x0001e4000c101908 */
.L_x_132:
[----:B------:R-:W-:Y:S05]  /*30c0*/  BSYNC B0 ;  /* 0x0000000000007941 */ /* 0x000fea0003800000 */
.L_x_131:
[----:B------:R1:W-:Y:S01]  /*30d0*/  ATOM.E.ADD.F16x2.RN.STRONG.GPU P0, RZ, desc[UR8][R10.64+0x4], R15 ;  /* 0x0000040f0aff79a2 */ /* 0x0003e2000810e1c8 */
[----:B------:R-:W-:Y:S04]  /*30e0*/  BSSY B0, `(.L_x_135) ;  /* 0x000000f000007945 */ /* 0x000fe80003800000 */
[----:B-1----:R-:W-:Y:S05]  /*30f0*/  @P0 BRA `(.L_x_136) ;  /* 0x0000000000340947 */ /* 0x002fea0003800000 */
[----:B------:R-:W1:Y:S02]  /*3100*/  QSPC.E.S P0, RZ, [R10+0x4] ;  /* 0x000004000aff73aa */ /* 0x000e640000000500 */
[----:B-1----:R-:W-:Y:S05]  /*3110*/  @!P0 BRA `(.L_x_137) ;  /* 0x0000000000208947 */ /* 0x002fea0003800000 */
[----:B------:R-:W-:-:S04]  /*3120*/  MOV R6, R10 ;  /* 0x0000000a00067202 */ /* 0x000fc80000000f00 */
[----:B------:R-:W-:-:S07]  /*3130*/  MOV R0, R6 ;  /* 0x0000000600007202 */ /* 0x000fce0000000f00 */
.L_x_138:
[----:B------:R-:W0:Y:S02]  /*3140*/  LDS R6, [R0+0x4] ;  /* 0x0000040000067984 */ /* 0x000e240000000800 */
[----:B0-----:R-:W-:-:S06]  /*3150*/  HADD2 R7, R6, R15 ;  /* 0x0000000f06077230 */ /* 0x001fcc0000000000 */
[----:B------:R-:W0:Y:S02]  /*3160*/  ATOMS.CAST.SPIN R7, [R0+0x4], R6, R7 ;  /* 0x000004060007738d */ /* 0x000e240001800007 */
[----:B0-----:R-:W-:-:S13]  /*3170*/  ISETP.EQ.U32.AND P0, PT, R7, 0x1, PT ;  /* 0x000000010700780c */ /* 0x001fda0003f02070 */
[----:B------:R-:W-:Y:S05]  /*3180*/  @!P0 BRA `(.L_x_138) ;  /* 0xfffffffc00ec8947 */ /* 0x000fea000383ffff */
[----:B------:R-:W-:Y:S05]  /*3190*/  BRA `(.L_x_136) ;  /* 0x00000000000c7947 */ /* 0x000fea0003800000 */
.L_x_137:
[----:B------:R-:W0:Y:S02]  /*31a0*/  LD.E R0, desc[UR8][R10.64+0x4] ;  /* 0x000004080a007980 */ /* 0x000e24000c101900 */
[----:B0-----:R-:W-:-:S05]  /*31b0*/  IMAD.IADD R7, R15, 0x1, R0 ;  /* 0x000000010f077824 */ /* 0x001fca00078e0200 */
[----:B------:R1:W-:Y:S02]  /*31c0*/  ST.E desc[UR8][R10.64+0x4], R7 ;  /* 0x000004070a007985 */ /* 0x0003e4000c101908 */
.L_x_136:
[----:B------:R-:W-:Y:S05]  /*31d0*/  BSYNC B0 ;  /* 0x0000000000007941 */ /* 0x000fea0003800000 */
.L_x_135:
[----:B------:R-:W-:Y:S05]  /*31e0*/  @!P1 EXIT ;  /* 0x000000000000994d */ /* 0x000fea0003800000 */
[----:B------:R-:W-:Y:S01]  /*31f0*/  HADD2 R0, R5.H0_H0, R5.H1_H1 ;  /* 0x3000000505007230 */ /* 0x000fe20000000800 */
[----:B------:R-:W-:Y:S01]  /*3200*/  IADD3 R5, R29, UR7, RZ ;  /* 0x000000071d057c10 */ /* 0x000fe2000fffe0ff */
        /* <DEDUP_REMOVED lines=9> */
[----:B01----:R-:W-:Y:S01]  /*32a0*/  HMUL2 R7, R3, R28.H0_H0 ;  /* 0x2000001c03077232 */ /* 0x003fe20000000000 */
[----:B--2---:R-:W-:Y:S06]  /*32b0*/  @P0 BRA `(.L_x_140) ;  /* 0x0000000000340947 */ /* 0x004fec0003800000 */
[----:B------:R-:W0:Y:S02]  /*32c0*/  QSPC.E.S P0, RZ, [R8] ;  /* 0x0000000008ff73aa */ /* 0x000e240000000500 */
[----:B0-----:R-:W-:Y:S05]  /*32d0*/  @!P0 BRA `(.L_x_141) ;  /* 0x0000000000208947 */ /* 0x001fea0003800000 */
[----:B------:R-:W-:-:S04]  /*32e0*/  MOV R2, R8 ;  /* 0x0000000800027202 */ /* 0x000fc80000000f00 */
[----:B------:R-:W-:-:S07]  /*32f0*/  MOV R0, R2 ;  /* 0x0000000200007202 */ /* 0x000fce0000000f00 */
.L_x_142:
[----:B------:R-:W0:Y:S02]  /*3300*/  LDS R2, [R0] ;  /* 0x0000000000027984 */ /* 0x000e240000000800 */
[----:B0-----:R-:W-:-:S10]  /*3310*/  HFMA2.MMA R3, R2, 1, 1, R5 ;  /* 0x3c003c0002037835 */ /* 0x001fd40000000005 */
[----:B------:R-:W0:Y:S02]  /*3320*/  ATOMS.CAST.SPIN R3, [R0], R2, R3 ;  /* 0x000000020003738d */ /* 0x000e240001800003 */
[----:B0-----:R-:W-:-:S13]  /*3330*/  ISETP.EQ.U32.AND P0, PT, R3, 0x1, PT ;  /* 0x000000010300780c */ /* 0x001fda0003f02070 */
[----:B------:R-:W-:Y:S05]  /*3340*/  @!P0 BRA `(.L_x_142) ;  /* 0xfffffffc00ec8947 */ /* 0x000fea000383ffff */
[----:B------:R-:W-:Y:S05]  /*3350*/  BRA `(.L_x_140) ;  /* 0x00000000000c7947 */ /* 0x000fea0003800000 */
.L_x_141:
[----:B------:R-:W2:Y:S02]  /*3360*/  LD.E R0, desc[UR8][R8.64] ;  /* 0x0000000808007980 */ /* 0x000ea4000c101900 */
[----:B--2---:R-:W-:-:S05]  /*3370*/  IMAD.IADD R3, R5, 0x1, R0 ;  /* 0x0000000105037824 */ /* 0x004fca00078e0200 */
[----:B------:R0:W-:Y:S02]  /*3380*/  ST.E desc[UR8][R8.64], R3 ;  /* 0x0000000308007985 */ /* 0x0001e4000c101908 */
.L_x_140:
[----:B------:R-:W-:Y:S05]  /*3390*/  BSYNC B0 ;  /* 0x0000000000007941 */ /* 0x000fea0003800000 */
.L_x_139:
[----:B------:R1:W-:Y:S02]  /*33a0*/  ATOM.E.ADD.F16x2.RN.STRONG.GPU P0, RZ, desc[UR8][R8.64+0x4], R7 ;  /* 0x0000040708ff79a2 */ /* 0x0003e4000810e1c8 */
[----:B-1----:R-:W-:Y:S05]  /*33b0*/  @P0 EXIT ;  /* 0x000000000000094d */ /* 0x002fea0003800000 */
[----:B------:R-:W1:Y:S02]  /*33c0*/  QSPC.E.S P0, RZ, [R8+0x4] ;  /* 0x0000040008ff73aa */ /* 0x000e640000000500 */
[----:B-1----:R-:W-:Y:S05]  /*33d0*/  @!P0 BRA `(.L_x_143) ;  /* 0x0000000000208947 */ /* 0x002fea0003800000 */
[----:B------:R-:W-:-:S04]  /*33e0*/  MOV R2, R8 ;  /* 0x0000000800027202 */ /* 0x000fc80000000f00 */
[----:B------:R-:W-:-:S07]  /*33f0*/  MOV R0, R2 ;  /* 0x0000000200007202 */ /* 0x000fce0000000f00 */
.L_x_144:
[----:B------:R-:W0:Y:S02]  /*3400*/  LDS R2, [R0+0x4] ;  /* 0x0000040000027984 */ /* 0x000e240000000800 */
[----:B0-----:R-:W-:-:S06]  /*3410*/  HADD2 R3, R2, R7 ;  /* 0x0000000702037230 */ /* 0x001fcc0000000000 */
[----:B------:R-:W0:Y:S02]  /*3420*/  ATOMS.CAST.SPIN R3, [R0+0x4], R2, R3 ;  /* 0x000004020003738d */ /* 0x000e240001800003 */
[----:B0-----:R-:W-:-:S13]  /*3430*/  ISETP.EQ.U32.AND P0, PT, R3, 0x1, PT ;  /* 0x000000010300780c */ /* 0x001fda0003f02070 */
[----:B------:R-:W-:Y:S05]  /*3440*/  @!P0 BRA `(.L_x_144) ;  /* 0xfffffffc00ec8947 */ /* 0x000fea000383ffff */
[----:B------:R-:W-:Y:S05]  /*3450*/  EXIT ;  /* 0x000000000000794d */ /* 0x000fea0003800000 */
.L_x_143:
[----:B------:R-:W0:Y:S02]  /*3460*/  LD.E R0, desc[UR8][R8.64+0x4] ;  /* 0x0000040808007980 */ /* 0x000e24000c101900 */
[----:B0-----:R-:W-:-:S05]  /*3470*/  IADD3 R3, R7, R0, RZ ;  /* 0x0000000007037210 */ /* 0x001fca0007ffe0ff */
[----:B------:R-:W-:Y:S01]  /*3480*/  ST.E desc[UR8][R8.64+0x4], R3 ;  /* 0x0000040308007985 */ /* 0x000fe2000c101908 */
[----:B------:R-:W-:Y:S05]  /*3490*/  EXIT ;  /* 0x000000000000794d */ /* 0x000fea0003800000 */
.L_x_145:
        /* <DEDUP_REMOVED lines=14> */
.L_x_160:


//--------------------- .text._Z28gemm_half_q_half_gptq_kernelILi1ELb1ELb1EEvPK6__halfPKjS4_S2_PS0_iiiiiPKtibS2_i --------------------------
	.section	.text._Z28gemm_half_q_half_gptq_kernelILi1ELb1ELb1EEvPK6__halfPKjS4_S2_PS0_iiiiiPKtibS2_i,"ax",@progbits
	.align	128
        .global         _Z28gemm_half_q_half_gptq_kernelILi1ELb1ELb1EEvPK6__halfPKjS4_S2_PS0_iiiiiPKtibS2_i
        .type           _Z28gemm_half_q_half_gptq_kernelILi1ELb1ELb1EEvPK6__halfPKjS4_S2_PS0_iiiiiPKtibS2_i,@function
        .size           _Z28gemm_half_q_half_gptq_kernelILi1ELb1ELb1EEvPK6__halfPKjS4_S2_PS0_iiiiiPKtibS2_i,(.L_x_161 - _Z28gemm_half_q_half_gptq_kernelILi1ELb1ELb1EEvPK6__halfPKjS4_S2_PS0_iiiiiPKtibS2_i)
        .other          _Z28gemm_half_q_half_gptq_kernelILi1ELb1ELb1EEvPK6__halfPKjS4_S2_PS0_iiiiiPKtibS2_i,@"STO_CUDA_ENTRY STV_DEFAULT"
_Z28gemm_half_q_half_gptq_kernelILi1ELb1ELb1EEvPK6__halfPKjS4_S2_PS0_iiiiiPKtibS2_i:
.text._Z28gemm_half_q_half_gptq_kernelILi1ELb1ELb1EEvPK6__halfPKjS4_S2_PS0_iiiiiPKtibS2_i:
[----:B------:R-:W-:Y:S08]  /*0000*/  LDC R1, c[0x0][0x28] ;  /* 0x00000a00ff017b82 */ /* 0x000ff00000000800 */
[----:B------:R-:W0:Y:S01]  /*0010*/  S2UR UR12, SR_CTAID.Y ;  /* 0x00000000000c79c3 */ /* 0x000e220000002600 */
[----:B------:R-:W1:Y:S07]  /*0020*/  S2R R3, SR_CTAID.X ;  /* 0x0000000000037919 */ /* 0x000e6e0000002500 */
[----:B------:R-:W0:Y:S02]  /*0030*/  LDC R0, c[0x0][0x238] ;  /* 0x00008e00ff007b82 */ /* 0x000e240000000800 */
[----:B0-----:R-:W-:-:S13]  /*0040*/  ISETP.LE.AND P0, PT, R0, UR12, PT ;  /* 0x0000000c00007c0c */ /* 0x001fda000bf03270 */
[----:B-1----:R-:W-:Y:S05]  /*0050*/  @P0 EXIT ;  /* 0x000000000000094d */ /* 0x002fea0003800000 */
[----:B------:R-:W0:Y:S01]  /*0060*/  LDC.64 R24, c[0x0][0x260] ;  /* 0x00009800ff187b82 */ /* 0x000e220000000a00 */
[----:B------:R-:W-:Y:S02]  /*0070*/  ULDC.64 UR10, c[0x0][0x208] ;  /* 0x00008200000a7ab9 */ /* 0x000fe40000000a00 */
[----:B0-----:R-:W2:Y:S02]  /*0080*/  LDG.E.U16 R24, desc[UR10][R24.64] ;  /* 0x0000000a18187981 */ /* 0x001ea4000c1e1500 */
[----:B--2---:R-:W-:-:S13]  /*0090*/  ISETP.NE.AND P0, PT, R24, RZ, PT ;  /* 0x000000ff1800720c */ /* 0x004fda0003f05270 */
[----:B------:R-:W-:Y:S05]  /*00a0*/  @!P0 EXIT ;  /* 0x000000000000894d */ /* 0x000fea0003800000 */
[----:B------:R-:W0:Y:S01]  /*00b0*/  S2UR UR7, SR_CTAID.Z ;  /* 0x00000000000779c3 */ /* 0x000e220000002700 */
[----:B------:R-:W1:Y:S01]  /*00c0*/  S2R R8, SR_TID.X ;  /* 0x0000000000087919 */ /* 0x000e620000002100 */
[----:B------:R-:W-:Y:S01]  /*00d0*/  ULDC UR8, c[0x0][0x23c] ;  /* 0x00008f0000087ab9 */ /* 0x000fe20000000800 */
[----:B------:R-:W-:Y:S05]  /*00e0*/  BSSY B0, `(.L_x_146) ;  /* 0x0000026000007945 */ /* 0x000fea0003800000 */
[----:B------:R-:W2:Y:S01]  /*00f0*/  LDC R5, c[0x0][0x240] ;  /* 0x00009000ff057b82 */ /* 0x000ea20000000800 */
[----:B0-----:R-:W-:-:S06]  /*0100*/  USHF.L.U32 UR4, UR7, 0x7, URZ ;  /* 0x0000000707047899 */ /* 0x001fcc000800063f */
[----:B------:R-:W-:Y:S02]  /*0110*/  IMAD.U32 R12, RZ, RZ, UR4 ;  /* 0x00000004ff0c7e24 */ /* 0x000fe4000f8e00ff */
[----:B-1----:R-:W-:-:S03]  /*0120*/  IMAD R3, R3, 0x80, R8 ;  /* 0x0000008003037824 */ /* 0x002fc600078e0208 */
[----:B--2---:R-:W-:Y:S01]  /*0130*/  VIADDMNMX R0, R12, 0x80, R5, PT ;  /* 0x000000800c007846 */ /* 0x004fe20003800105 */
[----:B------:R-:W-:-:S03]  /*0140*/  IMAD.SHL.U32 R25, R3, 0x4, RZ ;  /* 0x0000000403197824 */ /* 0x000fc600078e00ff */
[----:B------:R-:W-:Y:S01]  /*0150*/  R2UR UR9, R0 ;  /* 0x00000000000972ca */ /* 0x000fe200000e0000 */
[----:B------:R-:W-:Y:S01]  /*0160*/  VIADD R0, R8, UR4 ;  /* 0x0000000408007c36 */ /* 0x000fe20008000000 */
[----:B------:R-:W-:-:S11]  /*0170*/  ISETP.GE.AND P1, PT, R25, UR8, PT ;  /* 0x0000000819007c0c */ /* 0x000fd6000bf26270 */
[----:B------:R-:W-:-:S13]  /*0180*/  ISETP.GE.AND P0, PT, R0, UR9, PT ;  /* 0x0000000900007c0c */ /* 0x000fda000bf06270 */
[----:B------:R-:W-:Y:S05]  /*0190*/  @P0 BRA `(.L_x_147) ;  /* 0x0000000000680947 */ /* 0x000fea0003800000 */
[----:B------:R-:W-:Y:S01]  /*01a0*/  ULDC.64 UR14, c[0x0][0x250] ;  /* 0x00009400000e7ab9 */ /* 0x000fe20000000a00 */
[----:B------:R-:W-:Y:S02]  /*01b0*/  SHF.R.S32.HI R7, RZ, 0x1f, R0 ;  /* 0x0000001fff077819 */ /* 0x000fe40000011400 */
[----:B------:R-:W-:-:S04]  /*01c0*/  ISETP.NE.U32.AND P0, PT, RZ, UR14, PT ;  /* 0x0000000eff007c0c */ /* 0x000fc8000bf05070 */
[----:B------:R-:W-:-:S13]  /*01d0*/  ISETP.NE.AND.EX P0, PT, RZ, UR15, PT, P0 ;  /* 0x0000000fff007c0c */ /* 0x000fda000bf05300 */
[----:B------:R-:W-:-:S04]  /*01e0*/  @P0 LEA R2, P2, R0, UR14, 0x1 ;  /* 0x0000000e00020c11 */ /* 0x000fc8000f8408ff */
[----:B------:R-:W-:Y:S01]  /*01f0*/  @P0 LEA.HI.X R3, R0, UR15, R7, 0x1, P2 ;  /* 0x0000000f00030c11 */ /* 0x000fe200090f0c07 */
[----:B------:R-:W-:Y:S01]  /*0200*/  IMAD R5, R5, UR12, RZ ;  /* 0x0000000c05057c24 */ /* 0x000fe2000f8e02ff */
[----:B------:R-:W-:-:S03]  /*0210*/  ULDC.64 UR14, c[0x0][0x210] ;  /* 0x00008400000e7ab9 */ /* 0x000fc60000000a00 */
[----:B------:R-:W2:Y:S01]  /*0220*/  @P0 LDG.E.U16.CONSTANT R2, desc[UR10][R2.64] ;  /* 0x0000000a02020981 */ /* 0x000ea2000c1e9500 */
[----:B------:R-:W-:Y:S02]  /*0230*/  SHF.R.S32.HI R4, RZ, 0x1f, R5 ;  /* 0x0000001fff047819 */ /* 0x000fe40000011405 */
[----:B------:R-:W-:-:S05]  /*0240*/  @!P0 IADD3 R0, P2, R0, R5, RZ ;  /* 0x0000000500008210 */ /* 0x000fca0007f5e0ff */
[----:B------:R-:W-:Y:S01]  /*0250*/  @!P0 IMAD.X R7, R7, 0x1, R4, P2 ;  /* 0x0000000107078824 */ /* 0x000fe200010e0604 */
[----:B------:R-:W-:-:S04]  /*0260*/  @!P0 LEA R6, P2, R0, UR14, 0x1 ;  /* 0x0000000e00068c11 */ /* 0x000fc8000f8408ff */
[----:B------:R-:W-:-:S06]  /*0270*/  @!P0 LEA.HI.X R7, R0, UR15, R7, 0x1, P2 ;  /* 0x0000000f00078c11 */ /* 0x000fcc00090f0c07 */
[----:B------:R-:W3:Y:S01]  /*0280*/  @!P0 LDG.E.U16.CONSTANT R7, desc[UR10][R6.64] ;  /* 0x0000000a06078981 */ /* 0x000ee2000c1e9500 */
[----:B--2---:R-:W-:-:S05]  /*0290*/  @P0 IADD3 R5, P3, R5, R2, RZ ;  /* 0x0000000205050210 */ /* 0x004fca0007f7e0ff */
[----:B------:R-:W-:Y:S01]  /*02a0*/  @P0 IMAD.X R10, RZ, RZ, R4, P3 ;  /* 0x000000ffff0a0224 */ /* 0x000fe200018e0604 */
[----:B------:R-:W-:-:S04]  /*02b0*/  @P0 LEA R4, P3, R5, UR14, 0x1 ;  /* 0x0000000e05040c11 */ /* 0x000fc8000f8608ff */
[----:B------:R-:W-:-:S06]  /*02c0*/  @P0 LEA.HI.X R5, R5, UR15, R10, 0x1, P3 ;  /* 0x0000000f05050c11 */ /* 0x000fcc00098f0c0a */
[----:B------:R-:W2:Y:S01]  /*02d0*/  @P0 LDG.E.U16.CONSTANT R5, desc[UR10][R4.64] ;  /* 0x0000000a04050981 */ /* 0x000ea2000c1e9500 */
[----:B------:R-:W0:Y:S01]  /*02e0*/  S2UR UR6, SR_CgaCtaId ;  /* 0x00000000000679c3 */ /* 0x000e220000008800 */
[----:B------:R-:W-:Y:S02]  /*02f0*/  UMOV UR5, 0x400 ;  /* 0x0000040000057882 */ /* 0x000fe40000000000 */
[----:B0-----:R-:W-:-:S06]  /*0300*/  ULEA UR5, UR6, UR5, 0x18 ;  /* 0x0000000506057291 */ /* 0x001fcc000f8ec03f */
[----:B------:R-:W-:-:S05]  /*0310*/  LEA R0, R8, UR5, 0x1 ;  /* 0x0000000508007c11 */ /* 0x000fca000f8e08ff */
[----:B--2---:R0:W-:Y:S04]  /*0320*/  @P0 STS.U16 [R0], R5 ;  /* 0x0000000500000388 */ /* 0x0041e80000000400 */
[----:B---3--:R0:W-:Y:S02]  /*0330*/  @!P0 STS.U16 [R0], R7 ;  /* 0x0000000700008388 */ /* 0x0081e40000000400 */
.L_x_147:
[----:B------:R-:W-:Y:S05]  /*0340*/  BSYNC B0 ;  /* 0x0000000000007941 */ /* 0x000fea0003800000 */
.L_x_146:
[----:B------:R-:W-:Y:S05]  /*0350*/  @P1 EXIT ;  /* 0x000000000000194d */ /* 0x000fea0003800000 */
[----:B------:R-:W-:Y:S01]  /*0360*/  ULDC UR6, c[0x0][0x248] ;  /* 0x0000920000067ab9 */ /* 0x000fe20000000800 */
[----:B------:R-:W1:Y:S01]  /*0370*/  LDC.64 R8, c[0x0][0x228] ;  /* 0x00008a00ff087b82 */ /* 0x000e620000000a00 */
[----:B0-----:R-:W-:Y:S01]  /*0380*/  IMAD.U32 R0, RZ, RZ, UR6 ;  /* 0x00000006ff007e24 */ /* 0x001fe2000f8e00ff */
[----:B------:R-:W-:-:S04]  /*0390*/  ULOP3.LUT UR5, UR4, UR6, URZ, 0x3c, !UPT ;  /* 0x0000000604057292 */ /* 0x000fc8000f8e3c3f */
[----:B------:R-:W-:Y:S02]  /*03a0*/  IABS R5, R0 ;  /* 0x0000000000057213 */ /* 0x000fe40000000000 */
[----:B------:R-:W-:Y:S01]  /*03b0*/  ISETP.LE.AND P2, PT, RZ, UR5, PT ;  /* 0x00000005ff007c0c */ /* 0x000fe2000bf43270 */
[----:B------:R-:W-:Y:S01]  /*03c0*/  ULDC.U8 UR5, c[0x0][0x25c] ;  /* 0x0000970000057ab9 */ /* 0x000fe20000000000 */
[----:B------:R-:W0:Y:S08]  /*03d0*/  I2F.RP R0, R5 ;  /* 0x0000000500007306 */ /* 0x000e300000209400 */
[----:B0-----:R-:W0:Y:S02]  /*03e0*/  MUFU.RCP R0, R0 ;  /* 0x0000000000007308 */ /* 0x001e240000001000 */
[----:B0-----:R-:W-:-:S06]  /*03f0*/  VIADD R2, R0, 0xffffffe ;  /* 0x0ffffffe00027836 */ /* 0x001fcc0000000000 */
[----:B------:R0:W2:Y:S02]  /*0400*/  F2I.FTZ.U32.TRUNC.NTZ R3, R2 ;  /* 0x0000000200037305 */ /* 0x0000a4000021f000 */
[----:B0-----:R-:W-:Y:S02]  /*0410*/  IMAD.MOV.U32 R2, RZ, RZ, RZ ;  /* 0x000000ffff027224 */ /* 0x001fe400078e00ff */
[----:B--2---:R-:W-:-:S04]  /*0420*/  IMAD.MOV R4, RZ, RZ, -R3 ;  /* 0x000000ffff047224 */ /* 0x004fc800078e0a03 */
[----:B------:R-:W-:Y:S01]  /*0430*/  IMAD R7, R4, R5, RZ ;  /* 0x0000000504077224 */ /* 0x000fe200078e02ff */
[----:B------:R-:W-:-:S03]  /*0440*/  IABS R4, R12 ;  /* 0x0000000c00047213 */ /* 0x000fc60000000000 */
[----:B------:R-:W-:-:S06]  /*0450*/  IMAD.HI.U32 R3, R3, R7, R2 ;  /* 0x0000000703037227 */ /* 0x000fcc00078e0002 */
[----:B------:R-:W-:Y:S02]  /*0460*/  IMAD.HI.U32 R21, R3, R4, RZ ;  /* 0x0000000403157227 */ /* 0x000fe400078e00ff */
[----:B------:R-:W0:Y:S02]  /*0470*/  LDC.64 R2, c[0x0][0x220] ;  /* 0x00008800ff027b82 */ /* 0x000e240000000a00 */
[----:B------:R-:W-:-:S04]  /*0480*/  IMAD.MOV R0, RZ, RZ, -R21 ;  /* 0x000000ffff007224 */ /* 0x000fc800078e0a15 */
[----:B------:R-:W-:Y:S01]  /*0490*/  IMAD R0, R5, R0, R4 ;  /* 0x0000000005007224 */ /* 0x000fe200078e0204 */
[----:B------:R-:W-:-:S04]  /*04a0*/  SHF.R.S32.HI R4, RZ, 0x1f, R25 ;  /* 0x0000001fff047819 */ /* 0x000fc80000011419 */
[----:B------:R-:W-:Y:S02]  /*04b0*/  ISETP.GT.U32.AND P1, PT, R5, R0, PT ;  /* 0x000000000500720c */ /* 0x000fe40003f24070 */
[----:B------:R-:W-:-:S04]  /*04c0*/  LEA.HI R4, R4, R25, RZ, 0x3 ;  /* 0x0000001904047211 */ /* 0x000fc800078f18ff */
[----:B------:R-:W-:-:S07]  /*04d0*/  SHF.R.S32.HI R22, RZ, 0x3, R4 ;  /* 0x00000003ff167819 */ /* 0x000fce0000011404 */
[----:B------:R-:W-:Y:S02]  /*04e0*/  @!P1 IMAD.IADD R0, R0, 0x1, -R5 ;  /* 0x0000000100009824 */ /* 0x000fe400078e0a05 */
[----:B------:R-:W-:Y:S01]  /*04f0*/  @!P1 VIADD R21, R21, 0x1 ;  /* 0x0000000115159836 */ /* 0x000fe20000000000 */
[----:B------:R-:W-:Y:S02]  /*0500*/  ISETP.NE.AND P1, PT, RZ, UR6, PT ;  /* 0x00000006ff007c0c */ /* 0x000fe4000bf25270 */
[----:B------:R-:W-:-:S13]  /*0510*/  ISETP.GE.U32.AND P0, PT, R0, R5, PT ;  /* 0x000000050000720c */ /* 0x000fda0003f06070 */
[----:B------:R-:W-:-:S04]  /*0520*/  @P0 VIADD R21, R21, 0x1 ;  /* 0x0000000115150836 */ /* 0x000fc80000000000 */
[----:B------:R-:W-:Y:S01]  /*0530*/  @!P2 IMAD.MOV R21, RZ, RZ, -R21 ;  /* 0x000000ffff15a224 */ /* 0x000fe200078e0a15 */
[----:B------:R-:W-:-:S05]  /*0540*/  @!P1 LOP3.LUT R21, RZ, UR6, RZ, 0x33, !PT ;  /* 0x00000006ff159c12 */ /* 0x000fca000f8e33ff */
[----:B------:R-:W-:-:S05]  /*0550*/  IMAD R0, R21, UR8, RZ ;  /* 0x0000000815007c24 */ /* 0x000fca000f8e02ff */
[----:B------:R-:W-:-:S04]  /*0560*/  SHF.R.S32.HI R5, RZ, 0x1f, R0 ;  /* 0x0000001fff057819 */ /* 0x000fc80000011400 */
[----:B------:R-:W-:-:S04]  /*0570*/  LEA.HI R5, R5, R0, RZ, 0x3 ;  /* 0x0000000005057211 */ /* 0x000fc800078f18ff */
[----:B------:R-:W-:-:S05]  /*0580*/  LEA.HI.SX32 R5, R5, R22, 0x1d ;  /* 0x0000001605057211 */ /* 0x000fca00078feaff */
[----:B0-----:R-:W-:-:S06]  /*0590*/  IMAD.WIDE R2, R5, 0x4, R2 ;  /* 0x0000000405027825 */ /* 0x001fcc00078e0202 */
[----:B------:R-:W2:Y:S01]  /*05a0*/  LDG.E.CONSTANT R2, desc[UR10][R2.64] ;  /* 0x0000000a02027981 */ /* 0x000ea2000c1e9900 */
[----:B------:R-:W-:-:S04]  /*05b0*/  IMAD.IADD R5, R25, 0x1, R0 ;  /* 0x0000000119057824 */ /* 0x000fc800078e0200 */
[----:B-1----:R-:W-:-:S05]  /*05c0*/  IMAD.WIDE R8, R5, 0x2, R8 ;  /* 0x0000000205087825 */ /* 0x002fca00078e0208 */
[----:B------:R-:W3:Y:S04]  /*05d0*/  LDG.E.CONSTANT R6, desc[UR10][R8.64] ;  /* 0x0000000a08067981 */ /* 0x000ee8000c1e9900 */
[----:B------:R0:W4:Y:S01]  /*05e0*/  LDG.E.CONSTANT R4, desc[UR10][R8.64+0x4] ;  /* 0x0000040a08047981 */ /* 0x000122000c1e9900 */
[----:B------:R-:W-:Y:S01]  /*05f0*/  UPRMT UR5, UR5, 0x8880, URZ ;  /* 0x0000888005057896 */ /* 0x000fe2000800003f */
[----:B------:R-:W-:Y:S01]  /*0600*/  IMAD.SHL.U32 R23, R25, 0x4, RZ ;  /* 0x0000000419177824 */ /* 0x000fe200078e00ff */
[----:B------:R-:W-:Y:S01]  /*0610*/  UISETP.GE.AND UP0, UPT, UR4, UR9, UPT ;  /* 0x000000090400728c */ /* 0x000fe2000bf06270 */
[----:B------:R-:W1:Y:S01]  /*0620*/  S2R R12, SR_CTAID.Y ;  /* 0x00000000000c7919 */ /* 0x000e620000002600 */
[----:B------:R-:W-:Y:S01]  /*0630*/  I2F.F16 R14, -0x40 ;  /* 0xffffffc0000e7906 */ /* 0x000fe20000200c00 */
[----:B------:R-:W-:-:S02]  /*0640*/  CS2R R26, SRZ ;  /* 0x00000000001a7805 */ /* 0x000fc4000001ff00 */
[----:B------:R-:W-:Y:S02]  /*0650*/  ISETP.NE.AND P0, PT, RZ, UR5, PT ;  /* 0x00000005ff007c0c */ /* 0x000fe4000bf05270 */
[----:B------:R-:W-:Y:S02]  /*0660*/  CS2R R28, SRZ ;  /* 0x00000000001c7805 */ /* 0x000fe4000001ff00 */
[----:B------:R-:W-:Y:S02]  /*0670*/  LOP3.LUT R23, R23, 0x10, RZ, 0xc0, !PT ;  /* 0x0000001017177812 */ /* 0x000fe400078ec0ff */
[----:B------:R-:W-:-:S13]  /*0680*/  ISETP.NE.OR P0, PT, RZ, UR7, !P0 ;  /* 0x00000007ff007c0c */ /* 0x000fda000c705670 */
[----:B-1----:R-:W-:Y:S01]  /*0690*/  @!P0 IMAD R13, R12, UR8, R25 ;  /* 0x000000080c0d8c24 */ /* 0x002fe2000f8e0219 */
[----:B--2---:R-:W-:Y:S02]  /*06a0*/  SHF.R.U32.HI R0, RZ, R23, R2 ;  /* 0x00000017ff007219 */ /* 0x004fe40000011602 */
[----:B------:R-:W1:Y:S02]  /*06b0*/  @!P0 LDC.64 R2, c[0x0][0x230] ;  /* 0x00008c00ff028b82 */ /* 0x000e640000000a00 */
[--C-:B------:R-:W-:Y:S02]  /*06c0*/  SHF.R.U32.HI R10, RZ, 0x8, R0.reuse ;  /* 0x00000008ff0a7819 */ /* 0x100fe40000011600 */
[--C-:B------:R-:W-:Y:S02]  /*06d0*/  SHF.R.U32.HI R11, RZ, 0xc, R0.reuse ;  /* 0x0000000cff0b7819 */ /* 0x100fe40000011600 */
[----:B0-----:R-:W-:Y:S02]  /*06e0*/  LOP3.LUT R8, R0, 0xf, RZ, 0xc0, !PT ;  /* 0x0000000f00087812 */ /* 0x001fe400078ec0ff */
[----:B------:R-:W-:-:S02]  /*06f0*/  SHF.R.U32.HI R9, RZ, 0x4, R0 ;  /* 0x00000004ff097819 */ /* 0x000fc40000011600 */
[----:B------:R-:W-:Y:S01]  /*0700*/  LOP3.LUT R10, R10, 0xf, RZ, 0xc0, !PT ;  /* 0x0000000f0a0a7812 */ /* 0x000fe200078ec0ff */
[C---:B------:R-:W-:Y:S01]  /*0710*/  VIADD R5, R8.reuse, 0x1 ;  /* 0x0000000108057836 */ /* 0x040fe20000000000 */
[----:B------:R-:W-:Y:S01]  /*0720*/  LOP3.LUT R11, R11, 0xf, RZ, 0xc0, !PT ;  /* 0x0000000f0b0b7812 */ /* 0x000fe200078ec0ff */
[----:B------:R-:W-:Y:S01]  /*0730*/  VIADD R8, R8, 0xe401 ;  /* 0x0000e40108087836 */ /* 0x000fe20000000000 */
[----:B------:R-:W-:Y:S01]  /*0740*/  LOP3.LUT R9, R9, 0xf, RZ, 0xc0, !PT ;  /* 0x0000000f09097812 */ /* 0x000fe200078ec0ff */
[----:B------:R-:W-:Y:S01]  /*0750*/  VIADD R0, R10, 0x1 ;  /* 0x000000010a007836 */ /* 0x000fe20000000000 */
[----:B---3--:R-:W-:Y:S01]  /*0760*/  PRMT R20, R6, 0x5410, R6 ;  /* 0x0000541006147816 */ /* 0x008fe20000000006 */
[----:B------:R-:W-:Y:S01]  /*0770*/  VIADD R16, R11, 0x1 ;  /* 0x000000010b107836 */ /* 0x000fe20000000000 */
[----:B------:R-:W-:Y:S01]  /*0780*/  I2F.F16 R5, R5 ;  /* 0x0000000500057306 */ /* 0x000fe20000200c00 */
[C---:B------:R-:W-:Y:S01]  /*0790*/  VIADD R7, R9.reuse, 0x1 ;  /* 0x0000000109077836 */ /* 0x040fe20000000000 */
[----:B----4-:R-:W-:Y:S01]  /*07a0*/  PRMT R18, R4, 0x5410, R4 ;  /* 0x0000541004127816 */ /* 0x010fe20000000004 */
[----:B------:R-:W-:-:S02]  /*07b0*/  VIADD R9, R9, 0xe401 ;  /* 0x0000e40109097836 */ /* 0x000fc40000000000 */
[----:B------:R-:W-:Y:S02]  /*07c0*/  VIADD R10, R10, 0xe401 ;  /* 0x0000e4010a0a7836 */ /* 0x000fe40000000000 */
[----:B-1----:R-:W-:Y:S01]  /*07d0*/  @!P0 IMAD.WIDE R12, R13, 0x2, R2 ;  /* 0x000000020d0c8825 */ /* 0x002fe200078e0202 */
[----:B------:R-:W-:Y:S01]  /*07e0*/  I2F.F16 R17, R0 ;  /* 0x0000000000117306 */ /* 0x000fe20000200c00 */
[----:B------:R-:W-:Y:S02]  /*07f0*/  PRMT R2, R9, 0x5410, R9 ;  /* 0x0000541009027816 */ /* 0x000fe40000000009 */
[----:B------:R-:W-:Y:S01]  /*0800*/  VIADD R11, R11, 0xe401 ;  /* 0x0000e4010b0b7836 */ /* 0x000fe20000000000 */
[----:B------:R0:W-:Y:S01]  /*0810*/  @!P0 STG.E.64 desc[UR10][R12.64], RZ ;  /* 0x000000ff0c008986 */ /* 0x0001e2000c101b0a */
[----:B------:R-:W-:Y:S01]  /*0820*/  BAR.SYNC.DEFER_BLOCKING 0x0 ;  /* 0x0000000000007b1d */ /* 0x000fe20000010000 */
[----:B------:R-:W-:-:S05]  /*0830*/  PLOP3.LUT P0, PT, PT, PT, UP0, 0x80, 0x0 ;  /* 0x000000000000781c */ /* 0x000fca0003f0f008 */
[----:B------:R1:W2:Y:S08]  /*0840*/  I2F.F16 R19, R16 ;  /* 0x0000001000137306 */ /* 0x0002b00000200c00 */
[----:B------:R3:W4:Y:S01]  /*0850*/  I2F.F16 R15, R7 ;  /* 0x00000007000f7306 */ /* 0x0007220000200c00 */
[----:B-1----:R-:W-:Y:S01]  /*0860*/  PRMT R16, R8, 0x5410, R8 ;  /* 0x0000541008107816 */ /* 0x002fe20000000008 */
[C---:B--2---:R-:W-:Y:S01]  /*0870*/  HADD2 R0, R14.reuse.H0_H0, -R19.H0_H0 ;  /* 0xa00000130e007230 */ /* 0x044fe20000000800 */
[----:B------:R-:W-:Y:S01]  /*0880*/  PRMT R19, R6, 0x7632, R6 ;  /* 0x0000763206137816 */ /* 0x000fe20000000006 */
[C---:B---3--:R-:W-:Y:S01]  /*0890*/  HADD2 R7, R14.reuse.H0_H0, -R5.H0_H0 ;  /* 0xa00000050e077230 */ /* 0x048fe20000000800 */
[----:B------:R-:W-:Y:S01]  /*08a0*/  PRMT R6, R11, 0x5410, R11 ;  /* 0x000054100b067816 */ /* 0x000fe2000000000b */
[----:B------:R-:W-:Y:S01]  /*08b0*/  HADD2 R5, R14.H0_H0, -R17.H0_H0 ;  /* 0xa00000110e057230 */ /* 0x000fe20000000800 */
[----:B------:R-:W-:-:S02]  /*08c0*/  PRMT R17, R4, 0x7632, R4 ;  /* 0x0000763204117816 */ /* 0x000fc40000000004 */
[----:B------:R-:W-:Y:S01]  /*08d0*/  PRMT R4, R10, 0x5410, R10 ;  /* 0x000054100a047816 */ /* 0x000fe2000000000a */
[----:B----4-:R-:W-:Y:S01]  /*08e0*/  HADD2 R3, R14.H0_H0, -R15.H0_H0 ;  /* 0xa000000f0e037230 */ /* 0x010fe20000000800 */
[----:B0-----:R-:W-:Y:S06]  /*08f0*/  @P0 BRA `(.L_x_148) ;  /* 0x0000001400e40947 */ /* 0x001fec0003800000 */
[----:B------:R-:W-:Y:S01]  /*0900*/  USHF.R.S32.HI UR5, URZ, 0x1f, UR4 ;  /* 0x0000001f3f057899 */ /* 0x000fe20008011404 */
[----:B------:R-:W0:Y:S01]  /*0910*/  S2UR UR7, SR_CgaCtaId ;  /* 0x00000000000779c3 */ /* 0x000e220000008800 */
[----:B------:R-:W-:Y:S01]  /*0920*/  ULDC.64 UR12, c[0x0][0x218] ;  /* 0x00008600000c7ab9 */ /* 0x000fe20000000a00 */
[----:B------:R-:W-:Y:S01]  /*0930*/  IMAD.MOV.U32 R26, RZ, RZ, RZ ;  /* 0x000000ffff1a7224 */ /* 0x000fe200078e00ff */
[----:B------:R-:W-:-:S04]  /*0940*/  ULEA.HI UR5, UR5, UR4, URZ, 0x3 ;  /* 0x0000000405057291 */ /* 0x000fc8000f8f183f */
        /* <DEDUP_REMOVED lines=11> */
[----:B------:R-:W-:-:S08]  /*0a00*/  UMOV UR7, UR5 ;  /* 0x0000000500077c82 */ /* 0x000fd00008000000 */
.L_x_150:
[----:B------:R0:W5:Y:S01]  /*0a10*/  LDG.E.128.CONSTANT R12, desc[UR10][R36.64] ;  /* 0x0000000a240c7981 */ /* 0x000162000c1e9d00 */
[----:B------:R-:W-:-:S06]  /*0a20*/  UISETP.NE.AND UP0, UPT, UR4, UR7, UPT ;  /* 0x000000070400728c */ /* 0x000fcc000bf05270 */
[----:B------:R-:W-:-:S13]  /*0a30*/  PLOP3.LUT P0, PT, PT, PT, UP0, 0x80, 0x0 ;  /* 0x000000000000781c */ /* 0x000fda0003f0f008 */
[----:B0-----:R-:W-:Y:S05]  /*0a40*/  @P0 BRA `(.L_x_149) ;  /* 0x0000000000bc0947 */ /* 0x001fea0003800000 */
[----:B------:R-:W0:Y:S01]  /*0a50*/  LDC.64 R4, c[0x0][0x220] ;  /* 0x00008800ff047b82 */ /* 0x000e220000000a00 */
[----:B------:R-:W-:-:S04]  /*0a60*/  VIADD R21, R21, 0x1 ;  /* 0x0000000115157836 */ /* 0x000fc80000000000 */
[----:B------:R-:W-:-:S03]  /*0a70*/  IMAD R0, R21, UR8, RZ ;  /* 0x0000000815007c24 */ /* 0x000fc6000f8e02ff */
[----:B------:R-:W1:Y:S02]  /*0a80*/  LDC.64 R8, c[0x0][0x228] ;  /* 0x00008a00ff087b82 */ /* 0x000e640000000a00 */
        /* <DEDUP_REMOVED lines=9> */
[----:B------:R-:W-:Y:S01]  /*0b20*/  I2F.F16 R16, -0x40 ;  /* 0xffffffc000107906 */ /* 0x000fe20000200c00 */
[----:B------:R-:W-:Y:S01]  /*0b30*/  UMOV UR7, UR5 ;  /* 0x0000000500077c82 */ /* 0x000fe20008000000 */
[----:B--2---:R-:W-:-:S04]  /*0b40*/  SHF.R.U32.HI R0, RZ, R23, R4 ;  /* 0x00000017ff007219 */ /* 0x004fc80000011604 */
[----:B------:R-:W-:Y:S02]  /*0b50*/  LOP3.LUT R2, R0, 0xf, RZ, 0xc0, !PT ;  /* 0x0000000f00027812 */ /* 0x000fe400078ec0ff */
[--C-:B------:R-:W-:Y:S02]  /*0b60*/  SHF.R.U32.HI R3, RZ, 0x4, R0.reuse ;  /* 0x00000004ff037819 */ /* 0x100fe40000011600 */
[--C-:B------:R-:W-:Y:S01]  /*0b70*/  SHF.R.U32.HI R6, RZ, 0x8, R0.reuse ;  /* 0x00000008ff067819 */ /* 0x100fe20000011600 */
[C---:B------:R-:W-:Y:S01]  /*0b80*/  VIADD R7, R2.reuse, 0x1 ;  /* 0x0000000102077836 */ /* 0x040fe20000000000 */
[----:B------:R-:W-:Y:S01]  /*0b90*/  SHF.R.U32.HI R0, RZ, 0xc, R0 ;  /* 0x0000000cff007819 */ /* 0x000fe20000011600 */
[----:B------:R-:W-:Y:S01]  /*0ba0*/  VIADD R2, R2, 0xe401 ;  /* 0x0000e40102027836 */ /* 0x000fe20000000000 */
[----:B------:R-:W-:Y:S02]  /*0bb0*/  LOP3.LUT R4, R3, 0xf, RZ, 0xc0, !PT ;  /* 0x0000000f03047812 */ /* 0x000fe400078ec0ff */
[----:B------:R-:W-:Y:S01]  /*0bc0*/  LOP3.LUT R6, R6, 0xf, RZ, 0xc0, !PT ;  /* 0x0000000f06067812 */ /* 0x000fe200078ec0ff */
[----:B------:R-:W1:Y:S01]  /*0bd0*/  I2F.F16 R7, R7 ;  /* 0x0000000700077306 */ /* 0x000e620000200c00 */
[----:B0-----:R-:W-:Y:S01]  /*0be0*/  LOP3.LUT R8, R0, 0xf, RZ, 0xc0, !PT ;  /* 0x0000000f00087812 */ /* 0x001fe200078ec0ff */
[----:B------:R-:W-:Y:S01]  /*0bf0*/  VIADD R10, R4, 0x1 ;  /* 0x00000001040a7836 */ /* 0x000fe20000000000 */
[----:B---3--:R-:W-:Y:S01]  /*0c00*/  PRMT R20, R19, 0x5410, R19 ;  /* 0x0000541013147816 */ /* 0x008fe20000000013 */
[----:B------:R-:W-:Y:S01]  /*0c10*/  VIADD R9, R6, 0x1 ;  /* 0x0000000106097836 */ /* 0x000fe20000000000 */
[----:B----4-:R-:W-:Y:S01]  /*0c20*/  PRMT R18, R17, 0x5410, R17 ;  /* 0x0000541011127816 */ /* 0x010fe20000000011 */
[----:B------:R-:W-:Y:S01]  /*0c30*/  VIADD R11, R8, 0x1 ;  /* 0x00000001080b7836 */ /* 0x000fe20000000000 */
[----:B------:R-:W-:Y:S01]  /*0c40*/  PRMT R19, R19, 0x7632, R19 ;  /* 0x0000763213137816 */ /* 0x000fe20000000013 */
[----:B------:R-:W0:Y:S01]  /*0c50*/  I2F.F16 R3, R10 ;  /* 0x0000000a00037306 */ /* 0x000e220000200c00 */
[----:B------:R-:W-:Y:S01]  /*0c60*/  VIADD R4, R4, 0xe401 ;  /* 0x0000e40104047836 */ /* 0x000fe20000000000 */
[----:B------:R-:W-:Y:S01]  /*0c70*/  PRMT R17, R17, 0x7632, R17 ;  /* 0x0000763211117816 */ /* 0x000fe20000000011 */
[----:B------:R-:W-:-:S02]  /*0c80*/  VIADD R6, R6, 0xe401 ;  /* 0x0000e40106067836 */ /* 0x000fc40000000000 */
[----:B------:R-:W-:Y:S02]  /*0c90*/  VIADD R8, R8, 0xe401 ;  /* 0x0000e40108087836 */ /* 0x000fe40000000000 */
[C---:B-1----:R-:W-:Y:S01]  /*0ca0*/  HADD2 R7, R16.reuse.H0_H0, -R7.H0_H0 ;  /* 0xa000000710077230 */ /* 0x042fe20000000800 */
[----:B------:R-:W1:Y:S01]  /*0cb0*/  I2F.F16 R5, R9 ;  /* 0x0000000900057306 */ /* 0x000e620000200c00 */
[----:B0-----:R-:W-:-:S07]  /*0cc0*/  HADD2 R3, R16.H0_H0, -R3.H0_H0 ;  /* 0xa000000310037230 */ /* 0x001fce0000000800 */
[----:B------:R-:W0:Y:S01]  /*0cd0*/  I2F.F16 R0, R11 ;  /* 0x0000000b00007306 */ /* 0x000e220000200c00 */
[C---:B-1----:R-:W-:Y:S02]  /*0ce0*/  HADD2 R5, R16.reuse.H0_H0, -R5.H0_H0 ;  /* 0xa000000510057230 */ /* 0x042fe40000000800 */
[----:B0-----:R-:W-:Y:S01]  /*0cf0*/  HADD2 R0, R16.H0_H0, -R0.H0_H0 ;  /* 0xa000000010007230 */ /* 0x001fe20000000800 */
[----:B------:R-:W-:Y:S02]  /*0d00*/  PRMT R16, R2, 0x5410, R2 ;  /* 0x0000541002107816 */ /* 0x000fe40000000002 */
[----:B------:R-:W-:Y:S02]  /*0d10*/  PRMT R2, R4, 0x5410, R4 ;  /* 0x0000541004027816 */ /* 0x000fe40000000004 */
[----:B------:R-:W-:Y:S02]  /*0d20*/  PRMT R4, R6, 0x5410, R6 ;  /* 0x0000541006047816 */ /* 0x000fe40000000006 */
[----:B------:R-:W-:-:S07]  /*0d30*/  PRMT R6, R8, 0x5410, R8 ;  /* 0x0000541008067816 */ /* 0x000fce0000000008 */
.L_x_149:
[----:B------:R-:W0:Y:S01]  /*0d40*/  LDS.128 R8, [UR6] ;  /* 0x00000006ff087984 */ /* 0x000e220008000c00 */
[C---:B-----5:R-:W-:Y:S02]  /*0d50*/  LOP3.LUT R31, R12.reuse, 0xf000f, RZ, 0xc0, !PT ;  /* 0x000f000f0c1f7812 */ /* 0x060fe400078ec0ff */
[----:B------:R-:W-:Y:S02]  /*0d60*/  LOP3.LUT R32, R12, 0xf000f0, RZ, 0xc0, !PT ;  /* 0x00f000f00c207812 */ /* 0x000fe400078ec0ff */
[----:B------:R-:W-:Y:S02]  /*0d70*/  LOP3.LUT R31, R31, 0x64006400, RZ, 0xfc, !PT ;  /* 0x640064001f1f7812 */ /* 0x000fe400078efcff */
[----:B------:R-:W-:Y:S02]  /*0d80*/  LOP3.LUT R32, R32, 0x64006400, RZ, 0xfc, !PT ;  /* 0x6400640020207812 */ /* 0x000fe400078efcff */
[----:B------:R-:W-:Y:S02]  /*0d90*/  SHF.R.U32.HI R30, RZ, 0x8, R12 ;  /* 0x00000008ff1e7819 */ /* 0x000fe4000001160c */
[----:B------:R-:W-:Y:S01]  /*0da0*/  HFMA2.MMA R33, R31, 1, 1, R16 ;  /* 0x3c003c001f217835 */ /* 0x000fe20000000010 */
[----:B------:R-:W-:Y:S01]  /*0db0*/  SHF.R.U32.HI R35, RZ, 0x8, R14 ;  /* 0x00000008ff237819 */ /* 0x000fe2000001160e */
[----:B------:R-:W-:Y:S01]  /*0dc0*/  HFMA2.MMA R32, R32, 0.0625, 0.0625, R7 ;  /* 0x2c002c0020207835 */ /* 0x000fe20000000007 */
[----:B------:R-:W-:-:S04]  /*0dd0*/  LOP3.LUT R12, R30, 0xf000f, RZ, 0xc0, !PT ;  /* 0x000f000f1e0c7812 */ /* 0x000fc800078ec0ff */
[----:B------:R-:W-:Y:S02]  /*0de0*/  LOP3.LUT R31, R12, 0x64006400, RZ, 0xfc, !PT ;  /* 0x640064000c1f7812 */ /* 0x000fe400078efcff */
[----:B------:R-:W-:-:S03]  /*0df0*/  LOP3.LUT R12, R13, 0xf000f, RZ, 0xc0, !PT ;  /* 0x000f000f0d0c7812 */ /* 0x000fc600078ec0ff */
[----:B------:R-:W-:Y:S02]  /*0e00*/  HADD2 R31, R31, R16 ;  /* 0x000000101f1f7230 */ /* 0x000fe40000000000 */
[----:B0-----:R-:W-:-:S06]  /*0e10*/  HFMA2 R33, R33, R8, RZ.H0_H0 ;  /* 0x0000000821217231 */ /* 0x001fcc00000400ff */
[----:B------:R-:W-:Y:S01]  /*0e20*/  HFMA2.MMA R32, R32, R9, R33 ;  /* 0x0000000920207235 */ /* 0x000fe20000000021 */
[----:B------:R-:W-:Y:S02]  /*0e30*/  LOP3.LUT R33, R12, 0x64006400, RZ, 0xfc, !PT ;  /* 0x640064000c217812 */ /* 0x000fe400078efcff */
[----:B------:R-:W-:-:S04]  /*0e40*/  LOP3.LUT R12, R13, 0xf000f0, RZ, 0xc0, !PT ;  /* 0x00f000f00d0c7812 */ /* 0x000fc800078ec0ff */
[----:B------:R-:W-:Y:S01]  /*0e50*/  HFMA2.MMA R33, R33, 1, 1, R2 ;  /* 0x3c003c0021217835 */ /* 0x000fe20000000002 */
[----:B------:R-:W-:Y:S02]  /*0e60*/  LOP3.LUT R12, R12, 0x64006400, RZ, 0xfc, !PT ;  /* 0x640064000c0c7812 */ /* 0x000fe400078efcff */
[----:B------:R-:W-:-:S04]  /*0e70*/  HFMA2 R31, R31, R10, R32 ;  /* 0x0000000a1f1f7231 */ /* 0x000fc80000000020 */
[----:B------:R-:W-:-:S03]  /*0e80*/  HFMA2.MMA R12, R12, 0.0625, 0.0625, R3 ;  /* 0x2c002c000c0c7835 */ /* 0x000fc60000000003 */
[----:B------:R-:W-:Y:S01]  /*0e90*/  HFMA2 R32, R33, R8, RZ.H0_H0 ;  /* 0x0000000821207231 */ /* 0x000fe200000400ff */
[----:B------:R-:W-:-:S05]  /*0ea0*/  SHF.R.U32.HI R33, RZ, 0x8, R13 ;  /* 0x00000008ff217819 */ /* 0x000fca000001160d */
[----:B------:R-:W-:Y:S01]  /*0eb0*/  HFMA2.MMA R34, R12, R9, R32 ;  /* 0x000000090c227235 */ /* 0x000fe20000000020 */
[----:B------:R-:W-:-:S04]  /*0ec0*/  LOP3.LUT R12, R33, 0xf000f, RZ, 0xc0, !PT ;  /* 0x000f000f210c7812 */ /* 0x000fc800078ec0ff */
[----:B------:R-:W-:Y:S02]  /*0ed0*/  LOP3.LUT R13, R12, 0x64006400, RZ, 0xfc, !PT ;  /* 0x640064000c0d7812 */ /* 0x000fe400078efcff */
[----:B------:R-:W-:-:S03]  /*0ee0*/  LOP3.LUT R12, R14, 0xf000f, RZ, 0xc0, !PT ;  /* 0x000f000f0e0c7812 */ /* 0x000fc600078ec0ff */
[----:B------:R-:W-:Y:S01]  /*0ef0*/  HADD2 R32, R13, R2 ;  /* 0x000000020d207230 */ /* 0x000fe20000000000 */
[----:B------:R-:W-:Y:S02]  /*0f00*/  LOP3.LUT R13, R12, 0x64006400, RZ, 0xfc, !PT ;  /* 0x640064000c0d7812 */ /* 0x000fe400078efcff */
[----:B------:R-:W-:Y:S01]  /*0f10*/  LOP3.LUT R12, R14, 0xf000f0, RZ, 0xc0, !PT ;  /* 0x00f000f00e0c7812 */ /* 0x000fe200078ec0ff */
[----:B------:R-:W-:-:S03]  /*0f20*/  HFMA2 R32, R32, R10, R34 ;  /* 0x0000000a20207231 */ /* 0x000fc60000000022 */
[----:B------:R-:W-:Y:S01]  /*0f30*/  HFMA2.MMA R13, R13, 1, 1, R4 ;  /* 0x3c003c000d0d7835 */ /* 0x000fe20000000004 */
[----:B------:R-:W-:-:S06]  /*0f40*/  LOP3.LUT R12, R12, 0x64006400, RZ, 0xfc, !PT ;  /* 0x640064000c0c7812 */ /* 0x000fcc00078efcff */
[----:B------:R-:W-:Y:S01]  /*0f50*/  HFMA2.MMA R34, R12, 0.0625, 0.0625, R5 ;  /* 0x2c002c000c227835 */ /* 0x000fe20000000005 */
[----:B------:R-:W-:Y:S02]  /*0f60*/  LOP3.LUT R12, R35, 0xf000f, RZ, 0xc0, !PT ;  /* 0x000f000f230c7812 */ /* 0x000fe400078ec0ff */
[----:B------:R-:W-:-:S06]  /*0f70*/  HFMA2 R13, R13, R8, RZ.H0_H0 ;  /* 0x000000080d0d7231 */ /* 0x000fcc00000400ff */
[----:B------:R-:W-:Y:S01]  /*0f80*/  HFMA2.MMA R34, R34, R9, R13 ;  /* 0x0000000922227235 */ /* 0x000fe2000000000d */
[----:B------:R-:W-:Y:S02]  /*0f90*/  LOP3.LUT R13, R12, 0x64006400, RZ, 0xfc, !PT ;  /* 0x640064000c0d7812 */ /* 0x000fe400078efcff */
[----:B------:R-:W-:-:S03]  /*0fa0*/  LOP3.LUT R12, R15, 0xf000f, RZ, 0xc0, !PT ;  /* 0x000f000f0f0c7812 */ /* 0x000fc600078ec0ff */
[----:B------:R-:W-:-:S04]  /*0fb0*/  HADD2 R13, R13, R4 ;  /* 0x000000040d0d7230 */ /* 0x000fc80000000000 */
[----:B------:R-:W-:Y:S01]  /*0fc0*/  HFMA2 R34, R13, R10, R34 ;  /* 0x0000000a0d227231 */ /* 0x000fe20000000022 */
[----:B------:R-:W-:-:S06]  /*0fd0*/  LOP3.LUT R13, R12, 0x64006400, RZ, 0xfc, !PT ;  /* 0x640064000c0d7812 */ /* 0x000fcc00078efcff */
[----:B------:R-:W-:-:S08]  /*0fe0*/  HFMA2.MMA R13, R13, 1, 1, R6 ;  /* 0x3c003c000d0d7835 */ /* 0x000fd00000000006 */
[----:B------:R-:W-:Y:S01]  /*0ff0*/  HFMA2.MMA R12, R13, R8, RZ ;  /* 0x000000080d0c7235 */ /* 0x000fe200000000ff */
[----:B------:R-:W-:-:S04]  /*1000*/  LOP3.LUT R8, R15, 0xf000f0, RZ, 0xc0, !PT ;  /* 0x00f000f00f087812 */ /* 0x000fc800078ec0ff */
[----:B------:R-:W-:Y:S02]  /*1010*/  LOP3.LUT R13, R8, 0x64006400, RZ, 0xfc, !PT ;  /* 0x64006400080d7812 */ /* 0x000fe400078efcff */
[----:B------:R-:W-:-:S03]  /*1020*/  SHF.R.U32.HI R8, RZ, 0x8, R15 ;  /* 0x00000008ff087819 */ /* 0x000fc6000001160f */
[----:B------:R-:W-:-:S06]  /*1030*/  HFMA2 R13, R13, 0.0625, 0.0625, R0 ;  /* 0x2c002c000d0d7831 */ /* 0x000fcc0000000000 */
[----:B------:R-:W-:Y:S01]  /*1040*/  HFMA2.MMA R12, R13, R9, R12 ;  /* 0x000000090d0c7235 */ /* 0x000fe2000000000c */
[----:B------:R-:W-:-:S04]  /*1050*/  LOP3.LUT R9, R8, 0xf000f, RZ, 0xc0, !PT ;  /* 0x000f000f08097812 */ /* 0x000fc800078ec0ff */
[----:B------:R-:W-:-:S05]  /*1060*/  LOP3.LUT R9, R9, 0x64006400, RZ, 0xfc, !PT ;  /* 0x6400640009097812 */ /* 0x000fca00078efcff */
[----:B------:R-:W-:-:S04]  /*1070*/  HADD2 R9, R9, R6 ;  /* 0x0000000609097230 */ /* 0x000fc80000000000 */
[----:B------:R-:W-:Y:S02]  /*1080*/  HFMA2 R10, R9, R10, R12 ;  /* 0x0000000a090a7231 */ /* 0x000fe4000000000c */
[----:B------:R-:W-:-:S04]  /*1090*/  IMAD.U32 R9, RZ, RZ, UR8 ;  /* 0x00000008ff097e24 */ /* 0x000fc8000f8e00ff */
[----:B------:R-:W-:-:S05]  /*10a0*/  IMAD.WIDE R36, R9, 0x4, R36 ;  /* 0x0000000409247825 */ /* 0x000fca00078e0224 */
[----:B------:R-:W2:Y:S01]  /*10b0*/  LDG.E.128.CONSTANT R12, desc[UR10][R36.64] ;  /* 0x0000000a240c7981 */ /* 0x000ea2000c1e9d00 */
[----:B------:R-:W-:Y:S02]  /*10c0*/  LOP3.LUT R30, R30, 0xf000f0, RZ, 0xc0, !PT ;  /* 0x00f000f01e1e7812 */ /* 0x000fe400078ec0ff */
[----:B------:R-:W-:Y:S02]  /*10d0*/  LOP3.LUT R33, R33, 0xf000f0, RZ, 0xc0, !PT ;  /* 0x00f000f021217812 */ /* 0x000fe400078ec0ff */
[----:B------:R-:W-:Y:S02]  /*10e0*/  LOP3.LUT R30, R30, 0x64006400, RZ, 0xfc, !PT ;  /* 0x640064001e1e7812 */ /* 0x000fe400078efcff */
[----:B------:R-:W-:Y:S02]  /*10f0*/  LOP3.LUT R35, R35, 0xf000f0, RZ, 0xc0, !PT ;  /* 0x00f000f023237812 */ /* 0x000fe400078ec0ff */
[----:B------:R-:W-:Y:S02]  /*1100*/  LOP3.LUT R9, R8, 0xf000f0, RZ, 0xc0, !PT ;  /* 0x00f000f008097812 */ /* 0x000fe400078ec0ff */
[----:B------:R-:W-:Y:S01]  /*1110*/  HFMA2.MMA R30, R30, 0.0625, 0.0625, R7 ;  /* 0x2c002c001e1e7835 */ /* 0x000fe20000000007 */
[----:B------:R-:W-:-:S02]  /*1120*/  LOP3.LUT R8, R35, 0x64006400, RZ, 0xfc, !PT ;  /* 0x6400640023087812 */ /* 0x000fc400078efcff */
[----:B------:R-:W-:-:S04]  /*1130*/  LOP3.LUT R9, R9, 0x64006400, RZ, 0xfc, !PT ;  /* 0x6400640009097812 */ /* 0x000fc800078efcff */
[----:B------:R-:W-:-:S03]  /*1140*/  HFMA2.MMA R8, R8, 0.0625, 0.0625, R5 ;  /* 0x2c002c0008087835 */ /* 0x000fc60000000005 */
[----:B------:R-:W-:Y:S01]  /*1150*/  HFMA2 R31, R30, R11, R31 ;  /* 0x0000000b1e1f7231 */ /* 0x000fe2000000001f */
[----:B------:R-:W-:-:S04]  /*1160*/  LOP3.LUT R30, R33, 0x64006400, RZ, 0xfc, !PT ;  /* 0x64006400211e7812 */ /* 0x000fc800078efcff */
[----:B------:R-:W-:Y:S02]  /*1170*/  HFMA2.MMA R34, R8, R11, R34 ;  /* 0x0000000b08227235 */ /* 0x000fe40000000022 */
[----:B------:R-:W-:Y:S02]  /*1180*/  HFMA2.MMA R30, R30, 0.0625, 0.0625, R3 ;  /* 0x2c002c001e1e7835 */ /* 0x000fe40000000003 */
[----:B------:R-:W-:-:S04]  /*1190*/  HFMA2.MMA R29, R31, R20, R29 ;  /* 0x000000141f1d7235 */ /* 0x000fc8000000001d */
[----:B------:R-:W-:-:S04]  /*11a0*/  HFMA2.MMA R27, R34, R18, R27 ;  /* 0x00000012221b7235 */ /* 0x000fc8000000001b */
[----:B------:R-:W-:Y:S02]  /*11b0*/  HFMA2 R32, R30, R11, R32 ;  /* 0x0000000b1e207231 */ /* 0x000fe40000000020 */
[----:B------:R-:W-:Y:S02]  /*11c0*/  HFMA2 R30, R9, 0.0625, 0.0625, R0 ;  /* 0x2c002c00091e7831 */ /* 0x000fe40000000000 */
[----:B------:R-:W-:Y:S02]  /*11d0*/  HFMA2 R28, R32, R19, R28 ;  /* 0x00000013201c7231 */ /* 0x000fe4000000001c */
[----:B------:R-:W-:Y:S02]  /*11e0*/  HFMA2 R30, R30, R11, R10 ;  /* 0x0000000b1e1e7231 */ /* 0x000fe4000000000a */
[----:B------:R-:W0:Y:S02]  /*11f0*/  LDS.128 R8, [UR6+0x10] ;  /* 0x00001006ff087984 */ /* 0x000e240008000c00 */
[----:B------:R-:W-:Y:S01]  /*1200*/  HFMA2 R26, R30, R17, R26 ;  /* 0x000000111e1a7231 */ /* 0x000fe2000000001a */
[----:B--2---:R-:W-:-:S02]  /*1210*/  LOP3.LUT R30, R12, 0xf000f, RZ, 0xc0, !PT ;  /* 0x000f000f0c1e7812 */ /* 0x004fc400078ec0ff */
[----:B------:R-:W-:Y:S02]  /*1220*/  LOP3.LUT R32, R12, 0xf000f0, RZ, 0xc0, !PT ;  /* 0x00f000f00c207812 */ /* 0x000fe400078ec0ff */
[----:B------:R-:W-:Y:S02]  /*1230*/  LOP3.LUT R33, R30, 0x64006400, RZ, 0xfc, !PT ;  /* 0x640064001e217812 */ /* 0x000fe400078efcff */
[----:B------:R-:W-:Y:S02]  /*1240*/  LOP3.LUT R32, R32, 0x64006400, RZ, 0xfc, !PT ;  /* 0x6400640020207812 */ /* 0x000fe400078efcff */
[----:B------:R-:W-:Y:S01]  /*1250*/  SHF.R.U32.HI R31, RZ, 0x8, R12 ;  /* 0x00000008ff1f7819 */ /* 0x000fe2000001160c */
[----:B------:R-:W-:-:S03]  /*1260*/  HADD2 R30, R33, R16 ;  /* 0x00000010211e7230 */ /* 0x000fc60000000000 */
[----:B------:R-:W-:Y:S01]  /*1270*/  LOP3.LUT R12, R31, 0xf000f, RZ, 0xc0, !PT ;  /* 0x000f000f1f0c7812 */ /* 0x000fe200078ec0ff */
[----:B------:R-:W-:Y:S01]  /*1280*/  HFMA2.MMA R32, R32, 0.0625, 0.0625, R7 ;  /* 0x2c002c0020207835 */ /* 0x000fe20000000007 */
[----:B0-----:R-:W-:Y:S02]  /*1290*/  HFMA2 R30, R30, R8, RZ.H0_H0 ;  /* 0x000000081e1e7231 */ /* 0x001fe400000400ff */
[----:B------:R-:W-:Y:S02]  /*12a0*/  LOP3.LUT R33, R12, 0x64006400, RZ, 0xfc, !PT ;  /* 0x640064000c217812 */ /* 0x000fe400078efcff */
[----:B------:R-:W-:-:S03]  /*12b0*/  LOP3.LUT R12, R13, 0xf000f, RZ, 0xc0, !PT ;  /* 0x000f000f0d0c7812 */ /* 0x000fc600078ec0ff */
[----:B------:R-:W-:Y:S01]  /*12c0*/  HFMA2.MMA R32, R32, R9, R30 ;  /* 0x0000000920207235 */ /* 0x000fe2000000001e */
[----:B------:R-:W-:Y:S01]  /*12d0*/  HADD2 R30, R33, R16 ;  /* 0x00000010211e7230 */ /* 0x000fe20000000000 */
[----:B------:R-:W-:Y:S02]  /*12e0*/  LOP3.LUT R33, R12, 0x64006400, RZ, 0xfc, !PT ;  /* 0x640064000c217812 */ /* 0x000fe400078efcff */
[----:B------:R-:W-:-:S04]  /*12f0*/  LOP3.LUT R12, R13, 0xf000f0, RZ, 0xc0, !PT ;  /* 0x00f000f00d0c7812 */ /* 0x000fc800078ec0ff */
[----:B------:R-:W-:Y:S01]  /*1300*/  HFMA2.MMA R33, R33, 1, 1, R2 ;  /* 0x3c003c0021217835 */ /* 0x000fe20000000002 */
[----:B------:R-:W-:Y:S01]  /*1310*/  LOP3.LUT R12, R12, 0x64006400, RZ, 0xfc, !PT ;  /* 0x640064000c0c7812 */ /* 0x000fe200078efcff */
[----:B------:R-:W-:Y:S01]  /*1320*/  HFMA2 R30, R30, R10, R32 ;  /* 0x0000000a1e1e7231 */ /* 0x000fe20000000020 */
[----:B------:R-:W-:-:S04]  /*1330*/  SHF.R.U32.HI R32, RZ, 0x8, R13 ;  /* 0x00000008ff207819 */ /* 0x000fc8000001160d */
[----:B------:R-:W-:-:S03]  /*1340*/  HFMA2.MMA R12, R12, 0.0625, 0.0625, R3 ;  /* 0x2c002c000c0c7835 */ /* 0x000fc60000000003 */
[----:B------:R-:W-:-:S06]  /*1350*/  HFMA2 R33, R33, R8, RZ.H0_H0 ;  /* 0x0000000821217231 */ /* 0x000fcc00000400ff */
[----:B------:R-:W-:Y:S01]  /*1360*/  HFMA2.MMA R34, R12, R9, R33 ;  /* 0x000000090c227235 */ /* 0x000fe20000000021 */
[----:B------:R-:W-:-:S04]  /*1370*/  LOP3.LUT R12, R32, 0xf000f, RZ, 0xc0, !PT ;  /* 0x000f000f200c7812 */ /* 0x000fc800078ec0ff */
[----:B------:R-:W-:Y:S02]  /*1380*/  LOP3.LUT R13, R12, 0x64006400, RZ, 0xfc, !PT ;  /* 0x640064000c0d7812 */ /* 0x000fe400078efcff */
[----:B------:R-:W-:-:S03]  /*1390*/  LOP3.LUT R12, R14, 0xf000f, RZ, 0xc0, !PT ;  /* 0x000f000f0e0c7812 */ /* 0x000fc600078ec0ff */
[----:B------:R-:W-:Y:S01]  /*13a0*/  HADD2 R33, R13, R2 ;  /* 0x000000020d217230 */ /* 0x000fe20000000000 */
[----:B------:R-:W-:Y:S02]  /*13b0*/  LOP3.LUT R13, R12, 0x64006400, RZ, 0xfc, !PT ;  /* 0x640064000c0d7812 */ /* 0x000fe400078efcff */
[----:B------:R-:W-:Y:S01]  /*13c0*/  LOP3.LUT R12, R14, 0xf000f0, RZ, 0xc0, !PT ;  /* 0x00f000f00e0c7812 */ /* 0x000fe200078ec0ff */
[----:B------:R-:W-:Y:S01]  /*13d0*/  HFMA2 R33, R33, R10, R34 ;  /* 0x0000000a21217231 */ /* 0x000fe20000000022 */
[----:B------:R-:W-:Y:S02]  /*13e0*/  SHF.R.U32.HI R34, RZ, 0x8, R14 ;  /* 0x00000008ff227819 */ /* 0x000fe4000001160e */
        /* <DEDUP_REMOVED lines=14> */
[----:B------:R-:W-:-:S05]  /*14d0*/  LOP3.LUT R13, R8, 0x64006400, RZ, 0xfc, !PT ;  /* 0x64006400080d7812 */ /* 0x000fca00078efcff */
[----:B------:R-:W-:-:S06]  /*14e0*/  HFMA2 R13, R13, 0.0625, 0.0625, R0 ;  /* 0x2c002c000d0d7831 */ /* 0x000fcc0000000000 */
[----:B------:R-:W-:Y:S01]  /*14f0*/  HFMA2.MMA R12, R13, R9, R12 ;  /* 0x000000090d0c7235 */ /* 0x000fe2000000000c */
[----:B------:R-:W-:-:S04]  /*1500*/  SHF.R.U32.HI R9, RZ, 0x8, R15 ;  /* 0x00000008ff097819 */ /* 0x000fc8000001160f */
        /* <DEDUP_REMOVED lines=14> */
[----:B------:R-:W-:Y:S01]  /*15f0*/  LOP3.LUT R9, R9, 0xf000f0, RZ, 0xc0, !PT ;  /* 0x00f000f009097812 */ /* 0x000fe200078ec0ff */
[----:B------:R-:W-:-:S03]  /*1600*/  HFMA2.MMA R32, R32, 0.0625, 0.0625, R3 ;  /* 0x2c002c0020207835 */ /* 0x000fc60000000003 */
[----:B------:R-:W-:Y:S01]  /*1610*/  LOP3.LUT R9, R9, 0x64006400, RZ, 0xfc, !PT ;  /* 0x6400640009097812 */ /* 0x000fe200078efcff */
[----:B------:R-:W-:Y:S02]  /*1620*/  HFMA2.MMA R34, R34, 0.0625, 0.0625, R5 ;  /* 0x2c002c0022227835 */ /* 0x000fe40000000005 */
[-C--:B------:R-:W-:Y:S02]  /*1630*/  HFMA2 R8, R8, R11.reuse, R30 ;  /* 0x0000000b08087231 */ /* 0x080fe4000000001e */
[----:B------:R-:W-:Y:S02]  /*1640*/  HFMA2 R30, R9, 0.0625, 0.0625, R0 ;  /* 0x2c002c00091e7831 */ /* 0x000fe40000000000 */
[-C--:B------:R-:W-:Y:S02]  /*1650*/  HFMA2 R33, R32, R11.reuse, R33 ;  /* 0x0000000b20217231 */ /* 0x080fe40000000021 */
[----:B------:R-:W-:Y:S01]  /*1660*/  HFMA2.MMA R35, R34, R11, R35 ;  /* 0x0000000b22237235 */ /* 0x000fe20000000023 */
[----:B------:R-:W-:Y:S01]  /*1670*/  HFMA2 R30, R30, R11, R10 ;  /* 0x0000000b1e1e7231 */ /* 0x000fe2000000000a */
[----:B------:R-:W-:Y:S01]  /*1680*/  HFMA2.MMA R29, R8, R20, R29 ;  /* 0x00000014081d7235 */ /* 0x000fe2000000001d */
[----:B------:R-:W-:Y:S01]  /*1690*/  HFMA2 R28, R33, R19, R28 ;  /* 0x00000013211c7231 */ /* 0x000fe2000000001c */
[----:B------:R-:W0:Y:S01]  /*16a0*/  LDS.128 R8, [UR6+0x20] ;  /* 0x00002006ff087984 */ /* 0x000e220008000c00 */
[----:B------:R-:W-:-:S03]  /*16b0*/  HFMA2 R26, R30, R17, R26 ;  /* 0x000000111e1a7231 */ /* 0x000fc6000000001a */
[----:B------:R-:W-:Y:S01]  /*16c0*/  HFMA2.MMA R27, R35, R18, R27 ;  /* 0x00000012231b7235 */ /* 0x000fe2000000001b */
[C---:B--2---:R-:W-:Y:S02]  /*16d0*/  LOP3.LUT R30, R12.reuse, 0xf000f, RZ, 0xc0, !PT ;  /* 0x000f000f0c1e7812 */ /* 0x044fe400078ec0ff */
[----:B------:R-:W-:Y:S02]  /*16e0*/  LOP3.LUT R32, R12, 0xf000f0, RZ, 0xc0, !PT ;  /* 0x00f000f00c207812 */ /* 0x000fe400078ec0ff */
[----:B------:R-:W-:Y:S02]  /*16f0*/  LOP3.LUT R33, R30, 0x64006400, RZ, 0xfc, !PT ;  /* 0x640064001e217812 */ /* 0x000fe400078efcff */
[----:B------:R-:W-:Y:S02]  /*1700*/  LOP3.LUT R32, R32, 0x64006400, RZ, 0xfc, !PT ;  /* 0x6400640020207812 */ /* 0x000fe400078efcff */
[----:B------:R-:W-:Y:S01]  /*1710*/  SHF.R.U32.HI R31, RZ, 0x8, R12 ;  /* 0x00000008ff1f7819 */ /* 0x000fe2000001160c */
[----:B------:R-:W-:Y:S01]  /*1720*/  HADD2 R30, R33, R16 ;  /* 0x00000010211e7230 */ /* 0x000fe20000000000 */
[----:B------:R-:W-:-:S02]  /*1730*/  SHF.R.U32.HI R35, RZ, 0x8, R14 ;  /* 0x00000008ff237819 */ /* 0x000fc4000001160e */
        /* <DEDUP_REMOVED lines=47> */
[----:B------:R0:W2:Y:S01]  /*1a30*/  LDG.E.128.CONSTANT R12, desc[UR10][R36.64] ;  /* 0x0000000a240c7981 */ /* 0x0000a2000c1e9d00 */
[----:B------:R-:W-:Y:S01]  /*1a40*/  LOP3.LUT R31, R31, 0xf000f0, RZ, 0xc0, !PT ;  /* 0x00f000f01f1f7812 */ /* 0x000fe200078ec0ff */
[----:B------:R-:W-:Y:S01]  /*1a50*/  UIADD3 UR4, UR4, 0x20, URZ ;  /* 0x0000002004047890 */ /* 0x000fe2000fffe03f */
[----:B------:R-:W-:Y:S01]  /*1a60*/  LOP3.LUT R32, R32, 0xf000f0, RZ, 0xc0, !PT ;  /* 0x00f000f020207812 */ /* 0x000fe200078ec0ff */
[----:B------:R-:W-:Y:S01]  /*1a70*/  UIADD3 UR5, UR5, 0x20, URZ ;  /* 0x0000002005057890 */ /* 0x000fe2000fffe03f */
[----:B------:R-:W-:Y:S01]  /*1a80*/  LOP3.LUT R31, R31, 0x64006400, RZ, 0xfc, !PT ;  /* 0x640064001f1f7812 */ /* 0x000fe200078efcff */
[----:B------:R-:W-:Y:S01]  /*1a90*/  UISETP.GE.AND UP0, UPT, UR4, UR9, UPT ;  /* 0x000000090400728c */ /* 0x000fe2000bf06270 */
[----:B------:R-:W-:Y:S02]  /*1aa0*/  LOP3.LUT R35, R35, 0xf000f0, RZ, 0xc0, !PT ;  /* 0x00f000f023237812 */ /* 0x000fe400078ec0ff */
[----:B------:R-:W-:Y:S02]  /*1ab0*/  LOP3.LUT R32, R32, 0x64006400, RZ, 0xfc, !PT ;  /* 0x6400640020207812 */ /* 0x000fe400078efcff */
[----:B------:R-:W-:Y:S01]  /*1ac0*/  LOP3.LUT R9, R8, 0xf000f0, RZ, 0xc0, !PT ;  /* 0x00f000f008097812 */ /* 0x000fe200078ec0ff */
[----:B------:R-:W-:Y:S01]  /*1ad0*/  HFMA2.MMA R31, R31, 0.0625, 0.0625, R7 ;  /* 0x2c002c001f1f7835 */ /* 0x000fe20000000007 */
[----:B------:R-:W-:-:S02]  /*1ae0*/  LOP3.LUT R8, R35, 0x64006400, RZ, 0xfc, !PT ;  /* 0x6400640023087812 */ /* 0x000fc400078efcff */
[----:B------:R-:W-:Y:S01]  /*1af0*/  HFMA2.MMA R32, R32, 0.0625, 0.0625, R3 ;  /* 0x2c002c0020207835 */ /* 0x000fe20000000003 */
[----:B------:R-:W-:Y:S02]  /*1b00*/  LOP3.LUT R9, R9, 0x64006400, RZ, 0xfc, !PT ;  /* 0x6400640009097812 */ /* 0x000fe400078efcff */
[----:B------:R-:W-:Y:S01]  /*1b10*/  PLOP3.LUT P0, PT, PT, PT, UP0, 0x80, 0x0 ;  /* 0x000000000000781c */ /* 0x000fe20003f0f008 */
[----:B------:R-:W-:-:S03]  /*1b20*/  HFMA2.MMA R8, R8, 0.0625, 0.0625, R5 ;  /* 0x2c002c0008087835 */ /* 0x000fc60000000005 */
[-C--:B------:R-:W-:Y:S02]  /*1b30*/  HFMA2 R30, R31, R11.reuse, R30 ;  /* 0x0000000b1f1e7231 */ /* 0x080fe4000000001e */
[----:B------:R-:W-:Y:S02]  /*1b40*/  HFMA2 R31, R9, 0.0625, 0.0625, R0 ;  /* 0x2c002c00091f7831 */ /* 0x000fe40000000000 */
[-C--:B------:R-:W-:Y:S01]  /*1b50*/  HFMA2 R33, R32, R11.reuse, R33 ;  /* 0x0000000b20217231 */ /* 0x080fe20000000021 */
[----:B------:R-:W-:Y:S01]  /*1b60*/  HFMA2.MMA R34, R8, R11, R34 ;  /* 0x0000000b08227235 */ /* 0x000fe20000000022 */
[----:B------:R-:W-:Y:S01]  /*1b70*/  HFMA2 R31, R31, R11, R10 ;  /* 0x0000000b1f1f7231 */ /* 0x000fe2000000000a */
[----:B------:R-:W-:Y:S01]  /*1b80*/  HFMA2.MMA R29, R30, R20, R29 ;  /* 0x000000141e1d7235 */ /* 0x000fe2000000001d */
[----:B------:R-:W1:Y:S01]  /*1b90*/  LDS.128 R8, [UR6+0x30] ;  /* 0x00003006ff087984 */ /* 0x000e620008000c00 */
[----:B------:R-:W-:Y:S01]  /*1ba0*/  HFMA2 R28, R33, R19, R28 ;  /* 0x00000013211c7231 */ /* 0x000fe2000000001c */
[----:B------:R-:W-:Y:S01]  /*1bb0*/  UIADD3 UR6, UR6, 0x40, URZ ;  /* 0x0000004006067890 */ /* 0x000fe2000fffe03f */
[----:B------:R-:W-:-:S02]  /*1bc0*/  HFMA2 R26, R31, R17, R26 ;  /* 0x000000111f1a7231 */ /* 0x000fc4000000001a */
[----:B------:R-:W-:Y:S01]  /*1bd0*/  IMAD.U32 R31, RZ, RZ, UR8 ;  /* 0x00000008ff1f7e24 */ /* 0x000fe2000f8e00ff */
[----:B------:R-:W-:-:S03]  /*1be0*/  HFMA2.MMA R27, R34, R18, R27 ;  /* 0x00000012221b7235 */ /* 0x000fc6000000001b */
[----:B0-----:R-:W-:Y:S01]  /*1bf0*/  IMAD.WIDE R36, R31, 0x4, R36 ;  /* 0x000000041f247825 */ /* 0x001fe200078e0224 */
[----:B--2---:R-:W-:Y:S02]  /*1c00*/  LOP3.LUT R30, R12, 0xf000f, RZ, 0xc0, !PT ;  /* 0x000f000f0c1e7812 */ /* 0x004fe400078ec0ff */
[----:B------:R-:W-:Y:S02]  /*1c10*/  LOP3.LUT R32, R13, 0xf000f, RZ, 0xc0, !PT ;  /* 0x000f000f0d207812 */ /* 0x000fe400078ec0ff */
[----:B------:R-:W-:Y:S02]  /*1c20*/  LOP3.LUT R33, R30, 0x64006400, RZ, 0xfc, !PT ;  /* 0x640064001e217812 */ /* 0x000fe400078efcff */
[----:B------:R-:W-:Y:S02]  /*1c30*/  LOP3.LUT R30, R12, 0xf000f0, RZ, 0xc0, !PT ;  /* 0x00f000f00c1e7812 */ /* 0x000fe400078ec0ff */
[----:B------:R-:W-:Y:S01]  /*1c40*/  LOP3.LUT R34, R14, 0xf000f0, RZ, 0xc0, !PT ;  /* 0x00f000f00e227812 */ /* 0x000fe200078ec0ff */
[----:B------:R-:W-:Y:S01]  /*1c50*/  HADD2 R33, R33, R16 ;  /* 0x0000001021217230 */ /* 0x000fe20000000000 */
[----:B------:R-:W-:-:S02]  /*1c60*/  LOP3.LUT R30, R30, 0x64006400, RZ, 0xfc, !PT ;  /* 0x640064001e1e7812 */ /* 0x000fc400078efcff */
[----:B------:R-:W-:Y:S02]  /*1c70*/  LOP3.LUT R34, R34, 0x64006400, RZ, 0xfc, !PT ;  /* 0x6400640022227812 */ /* 0x000fe400078efcff */
[----:B------:R-:W-:Y:S01]  /*1c80*/  SHF.R.U32.HI R12, RZ, 0x8, R12 ;  /* 0x00000008ff0c7819 */ /* 0x000fe2000001160c */
[----:B-1----:R-:W-:Y:S01]  /*1c90*/  HFMA2.MMA R33, R33, R8, RZ ;  /* 0x0000000821217235 */ /* 0x002fe200000000ff */
[----:B------:R-:W-:Y:S02]  /*1ca0*/  HFMA2 R30, R30, 0.0625, 0.0625, R7 ;  /* 0x2c002c001e1e7831 */ /* 0x000fe40000000007 */
[----:B------:R-:W-:-:S07]  /*1cb0*/  HFMA2 R34, R34, 0.0625, 0.0625, R5 ;  /* 0x2c002c0022227831 */ /* 0x000fce0000000005 */
[----:B------:R-:W-:Y:S01]  /*1cc0*/  HFMA2 R30, R30, R9, R33 ;  /* 0x000000091e1e7231 */ /* 0x000fe20000000021 */
[----:B------:R-:W-:Y:S02]  /*1cd0*/  LOP3.LUT R33, R32, 0x64006400, RZ, 0xfc, !PT ;  /* 0x6400640020217812 */ /* 0x000fe400078efcff */
[----:B------:R-:W-:Y:S02]  /*1ce0*/  LOP3.LUT R32, R13, 0xf000f0, RZ, 0xc0, !PT ;  /* 0x00f000f00d207812 */ /* 0x000fe400078ec0ff */
[----:B------:R-:W-:Y:S01]  /*1cf0*/  SHF.R.U32.HI R13, RZ, 0x8, R13 ;  /* 0x00000008ff0d7819 */ /* 0x000fe2000001160d */
[----:B------:R-:W-:Y:S01]  /*1d00*/  HADD2 R33, R33, R2 ;  /* 0x0000000221217230 */ /* 0x000fe20000000000 */
[----:B------:R-:W-:-:S03]  /*1d10*/  LOP3.LUT R32, R32, 0x64006400, RZ, 0xfc, !PT ;  /* 0x6400640020207812 */ /* 0x000fc600078efcff */
[----:B------:R-:W-:-:S03]  /*1d20*/  HFMA2 R33, R33, R8, RZ.H0_H0 ;  /* 0x0000000821217231 */ /* 0x000fc600000400ff */
[----:B------:R-:W-:-:S08]  /*1d30*/  HFMA2.MMA R32, R32, 0.0625, 0.0625, R3 ;  /* 0x2c002c0020207835 */ /* 0x000fd00000000003 */
[----:B------:R-:W-:Y:S01]  /*1d40*/  HFMA2.MMA R32, R32, R9, R33 ;  /* 0x0000000920207235 */ /* 0x000fe20000000021 */
[----:B------:R-:W-:Y:S02]  /*1d50*/  LOP3.LUT R33, R14, 0xf000f, RZ, 0xc0, !PT ;  /* 0x000f000f0e217812 */ /* 0x000fe400078ec0ff */
[----:B------:R-:W-:Y:S02]  /*1d60*/  SHF.R.U32.HI R14, RZ, 0x8, R14 ;  /* 0x00000008ff0e7819 */ /* 0x000fe4000001160e */
[----:B------:R-:W-:-:S05]  /*1d70*/  LOP3.LUT R33, R33, 0x64006400, RZ, 0xfc, !PT ;  /* 0x6400640021217812 */ /* 0x000fca00078efcff */
[----:B------:R-:W-:-:S06]  /*1d80*/  HADD2 R33, R33, R4 ;  /* 0x0000000421217230 */ /* 0x000fcc0000000000 */
[----:B------:R-:W-:-:S10]  /*1d90*/  HFMA2.MMA R33, R33, R8, RZ ;  /* 0x0000000821217235 */ /* 0x000fd400000000ff */
[----:B------:R-:W-:Y:S01]  /*1da0*/  HFMA2 R33, R34, R9, R33 ;  /* 0x0000000922217231 */ /* 0x000fe20000000021 */
[----:B------:R-:W-:-:S04]  /*1db0*/  LOP3.LUT R34, R15, 0xf000f, RZ, 0xc0, !PT ;  /* 0x000f000f0f227812 */ /* 0x000fc800078ec0ff */
[----:B------:R-:W-:Y:S02]  /*1dc0*/  LOP3.LUT R35, R34, 0x64006400, RZ, 0xfc, !PT ;  /* 0x6400640022237812 */ /* 0x000fe400078efcff */
[----:B------:R-:W-:Y:S02]  /*1dd0*/  LOP3.LUT R34, R15, 0xf000f0, RZ, 0xc0, !PT ;  /* 0x00f000f00f227812 */ /* 0x000fe400078ec0ff */
[----:B------:R-:W-:Y:S01]  /*1de0*/  SHF.R.U32.HI R15, RZ, 0x8, R15 ;  /* 0x00000008ff0f7819 */ /* 0x000fe2000001160f */
[----:B------:R-:W-:-:S06]  /*1df0*/  HADD2 R35, R35, R6 ;  /* 0x0000000623237230 */ /* 0x000fcc0000000000 */
[----:B------:R-:W-:Y:S01]  /*1e00*/  HFMA2.MMA R8, R35, R8, RZ ;  /* 0x0000000823087235 */ /* 0x000fe200000000ff */
[----:B------:R-:W-:-:S05]  /*1e10*/  LOP3.LUT R35, R34, 0x64006400, RZ, 0xfc, !PT ;  /* 0x6400640022237812 */ /* 0x000fca00078efcff */
[----:B------:R-:W-:-:S06]  /*1e20*/  HFMA2 R35, R35, 0.0625, 0.0625, R0 ;  /* 0x2c002c0023237831 */ /* 0x000fcc0000000000 */
[----:B------:R-:W-:Y:S01]  /*1e30*/  HFMA2.MMA R9, R35, R9, R8 ;  /* 0x0000000923097235 */ /* 0x000fe20000000008 */
[C---:B------:R-:W-:Y:S02]  /*1e40*/  LOP3.LUT R8, R12.reuse, 0xf000f, RZ, 0xc0, !PT ;  /* 0x000f000f0c087812 */ /* 0x040fe400078ec0ff */
[----:B------:R-:W-:Y:S02]  /*1e50*/  LOP3.LUT R12, R12, 0xf000f0, RZ, 0xc0, !PT ;  /* 0x00f000f00c0c7812 */ /* 0x000fe400078ec0ff */
[----:B------:R-:W-:Y:S02]  /*1e60*/  LOP3.LUT R31, R8, 0x64006400, RZ, 0xfc, !PT ;  /* 0x64006400081f7812 */ /* 0x000fe400078efcff */
[C---:B------:R-:W-:Y:S02]  /*1e70*/  LOP3.LUT R8, R13.reuse, 0xf000f, RZ, 0xc0, !PT ;  /* 0x000f000f0d087812 */ /* 0x040fe400078ec0ff */
[----:B------:R-:W-:Y:S01]  /*1e80*/  LOP3.LUT R13, R13, 0xf000f0, RZ, 0xc0, !PT ;  /* 0x00f000f00d0d7812 */ /* 0x000fe200078ec0ff */
[----:B------:R-:W-:Y:S01]  /*1e90*/  HADD2 R31, R31, R16 ;  /* 0x000000101f1f7230 */ /* 0x000fe20000000000 */
[----:B------:R-:W-:-:S05]  /*1ea0*/  LOP3.LUT R12, R12, 0x64006400, RZ, 0xfc, !PT ;  /* 0x640064000c0c7812 */ /* 0x000fca00078efcff */
[----:B------:R-:W-:Y:S01]  /*1eb0*/  HFMA2.MMA R30, R31, R10, R30 ;  /* 0x0000000a1f1e7235 */ /* 0x000fe2000000001e */
[----:B------:R-:W-:Y:S02]  /*1ec0*/  LOP3.LUT R31, R8, 0x64006400, RZ, 0xfc, !PT ;  /* 0x64006400081f7812 */ /* 0x000fe400078efcff */
[C---:B------:R-:W-:Y:S02]  /*1ed0*/  LOP3.LUT R8, R14.reuse, 0xf000f, RZ, 0xc0, !PT ;  /* 0x000f000f0e087812 */ /* 0x040fe400078ec0ff */
[----:B------:R-:W-:Y:S01]  /*1ee0*/  LOP3.LUT R14, R14, 0xf000f0, RZ, 0xc0, !PT ;  /* 0x00f000f00e0e7812 */ /* 0x000fe200078ec0ff */
[----:B------:R-:W-:-:S03]  /*1ef0*/  HADD2 R31, R31, R2 ;  /* 0x000000021f1f7230 */ /* 0x000fc60000000000 */
[----:B------:R-:W-:Y:S01]  /*1f00*/  LOP3.LUT R14, R14, 0x64006400, RZ, 0xfc, !PT ;  /* 0x640064000e0e7812 */ /* 0x000fe200078efcff */
[----:B------:R-:W-:Y:S01]  /*1f10*/  HFMA2 R32, R31, R10, R32 ;  /* 0x0000000a1f207231 */ /* 0x000fe20000000020 */
[----:B------:R-:W-:Y:S02]  /*1f20*/  LOP3.LUT R31, R8, 0x64006400, RZ, 0xfc, !PT ;  /* 0x64006400081f7812 */ /* 0x000fe400078efcff */
[C---:B------:R-:W-:Y:S01]  /*1f30*/  LOP3.LUT R8, R15.reuse, 0xf000f, RZ, 0xc0, !PT ;  /* 0x000f000f0f087812 */ /* 0x040fe200078ec0ff */
[----:B------:R-:W-:Y:S01]  /*1f40*/  HFMA2 R14, R14, 0.0625, 0.0625, R5 ;  /* 0x2c002c000e0e7831 */ /* 0x000fe20000000005 */
[----:B------:R-:W-:Y:S02]  /*1f50*/  LOP3.LUT R15, R15, 0xf000f0, RZ, 0xc0, !PT ;  /* 0x00f000f00f0f7812 */ /* 0x000fe400078ec0ff */
[----:B------:R-:W-:Y:S02]  /*1f60*/  HFMA2.MMA R31, R31, 1, 1, R4 ;  /* 0x3c003c001f1f7835 */ /* 0x000fe40000000004 */
[----:B------:R-:W-:-:S06]  /*1f70*/  LOP3.LUT R15, R15, 0x64006400, RZ, 0xfc, !PT ;  /* 0x640064000f0f7812 */ /* 0x000fcc00078efcff */
[----:B------:R-:W-:Y:S01]  /*1f80*/  HFMA2.MMA R33, R31, R10, R33 ;  /* 0x0000000a1f217235 */ /* 0x000fe20000000021 */
[----:B------:R-:W-:Y:S01]  /*1f90*/  LOP3.LUT R31, R8, 0x64006400, RZ, 0xfc, !PT ;  /* 0x64006400081f7812 */ /* 0x000fe200078efcff */
[----:B------:R-:W-:Y:S01]  /*1fa0*/  HFMA2.MMA R15, R15, 0.0625, 0.0625, R0 ;  /* 0x2c002c000f0f7835 */ /* 0x000fe20000000000 */
[----:B------:R-:W-:-:S03]  /*1fb0*/  LOP3.LUT R8, R13, 0x64006400, RZ, 0xfc, !PT ;  /* 0x640064000d087812 */ /* 0x000fc600078efcff */
[----:B------:R-:W-:-:S03]  /*1fc0*/  HADD2 R31, R31, R6 ;  /* 0x000000061f1f7230 */ /* 0x000fc60000000000 */
[----:B------:R-:W-:Y:S01]  /*1fd0*/  HFMA2.MMA R8, R8, 0.0625, 0.0625, R3 ;  /* 0x2c002c0008087835 */ /* 0x000fe20000000003 */
[----:B------:R-:W-:Y:S01]  /*1fe0*/  HFMA2 R9, R31, R10, R9 ;  /* 0x0000000a1f097231 */ /* 0x000fe20000000009 */
[----:B------:R-:W-:Y:S01]  /*1ff0*/  HFMA2.MMA R10, R12, 0.0625, 0.0625, R7 ;  /* 0x2c002c000c0a7835 */ /* 0x000fe20000000007 */
[-C--:B------:R-:W-:Y:S02]  /*2000*/  HFMA2 R14, R14, R11.reuse, R33 ;  /* 0x0000000b0e0e7231 */ /* 0x080fe40000000021 */
[----:B------:R-:W-:-:S03]  /*2010*/  HFMA2 R13, R15, R11, R9 ;  /* 0x0000000b0f0d7231 */ /* 0x000fc60000000009 */
[----:B------:R-:W-:Y:S01]  /*2020*/  HFMA2.MMA R8, R8, R11, R32 ;  /* 0x0000000b08087235 */ /* 0x000fe20000000020 */
[----:B------:R-:W-:Y:S01]  /*2030*/  HFMA2 R26, R13, R17, R26 ;  /* 0x000000110d1a7231 */ /* 0x000fe2000000001a */
[----:B------:R-:W-:Y:S02]  /*2040*/  HFMA2.MMA R27, R14, R18, R27 ;  /* 0x000000120e1b7235 */ /* 0x000fe4000000001b */
[----:B------:R-:W-:-:S06]  /*2050*/  HFMA2 R10, R10, R11, R30 ;  /* 0x0000000b0a0a7231 */ /* 0x000fcc000000001e */
[----:B------:R-:W-:Y:S01]  /*2060*/  HFMA2.MMA R29, R10, R20, R29 ;  /* 0x000000140a1d7235 */ /* 0x000fe2000000001d */
[----:B------:R-:W-:Y:S01]  /*2070*/  HFMA2 R28, R8, R19, R28 ;  /* 0x00000013081c7231 */ /* 0x000fe2000000001c */
[----:B------:R-:W-:Y:S09]  /*2080*/  @!P0 BRA `(.L_x_150) ;  /* 0xffffffe800608947 */ /* 0x000ff2000383ffff */
.L_x_148:
[----:B------:R-:W0:Y:S01]  /*2090*/  S2R R0, SR_CTAID.Y ;  /* 0x0000000000007919 */ /* 0x000e220000002600 */
[----:B------:R-:W1:Y:S01]  /*20a0*/  LDC.64 R2, c[0x0][0x230] ;  /* 0x00008c00ff027b82 */ /* 0x000e620000000a00 */
[----:B------:R-:W-:Y:S02]  /*20b0*/  HADD2 R29, R29.H0_H0, R29.H1_H1 ;  /* 0x3000001d1d1d7230 */ /* 0x000fe40000000800 */
[----:B------:R-:W-:-:S05]  /*20c0*/  HADD2 R28, R28.H0_H0, R28.H1_H1 ;  /* 0x3000001c1c1c7230 */ /* 0x000fca0000000800 */
[----:B------:R-:W-:-:S05]  /*20d0*/  PRMT R29, R29, 0x5410, R28 ;  /* 0x000054101d1d7816 */ /* 0x000fca000000001c */
[----:B------:R-:W-:Y:S02]  /*20e0*/  HMUL2 R29, R29, R24.H0_H0 ;  /* 0x200000181d1d7232 */ /* 0x000fe40000000000 */
[----:B0-----:R-:W-:-:S04]  /*20f0*/  IMAD R5, R0, UR8, R25 ;  /* 0x0000000800057c24 */ /* 0x001fc8000f8e0219 */
[----:B-1----:R-:W-:-:S05]  /*2100*/  IMAD.WIDE R4, R5, 0x2, R2 ;  /* 0x0000000205047825 */ /* 0x002fca00078e0202 */
        /* <DEDUP_REMOVED lines=9> */
[----:B------:R-:W-:-:S05]  /*21a0*/  IMAD.MOV.U32 R2, RZ, RZ, R4 ;  /* 0x000000ffff027224 */ /* 0x000fca00078e0004 */
[----:B------:R-:W-:-:S07]  /*21b0*/  MOV R0, R2 ;  /* 0x0000000200007202 */ /* 0x000fce0000000f00 */
.L_x_154:
[----:B------:R-:W0:Y:S02]  /*21c0*/  LDS R2, [R0] ;  /* 0x0000000000027984 */ /* 0x000e240000000800 */
[----:B0-----:R-:W-:-:S10]  /*21d0*/  HFMA2.MMA R3, R2, 1, 1, R29 ;  /* 0x3c003c0002037835 */ /* 0x001fd4000000001d */
[----:B------:R-:W0:Y:S02]  /*21e0*/  ATOMS.CAST.SPIN R3, [R0], R2, R3 ;  /* 0x000000020003738d */ /* 0x000e240001800003 */
[----:B0-----:R-:W-:-:S13]  /*21f0*/  ISETP.EQ.U32.AND P0, PT, R3, 0x1, PT ;  /* 0x000000010300780c */ /* 0x001fda0003f02070 */
[----:B------:R-:W-:Y:S05]  /*2200*/  @!P0 BRA `(.L_x_154) ;  /* 0xfffffffc00ec8947 */ /* 0x000fea000383ffff */
[----:B------:R-:W-:Y:S05]  /*2210*/  BRA `(.L_x_152) ;  /* 0x00000000000c7947 */ /* 0x000fea0003800000 */
.L_x_153:
[----:B------:R-:W2:Y:S02]  /*2220*/  LD.E R0, desc[UR10][R4.64] ;  /* 0x0000000a04007980 */ /* 0x000ea4000c101900 */
[----:B--2---:R-:W-:-:S05]  /*2230*/  IMAD.IADD R3, R29, 0x1, R0 ;  /* 0x000000011d037824 */ /* 0x004fca00078e0200 */
[----:B------:R0:W-:Y:S02]  /*2240*/  ST.E desc[UR10][R4.64], R3 ;  /* 0x0000000304007985 */ /* 0x0001e4000c10190a */
.L_x_152:
[----:B------:R-:W-:Y:S05]  /*2250*/  BSYNC B0 ;  /* 0x0000000000007941 */ /* 0x000fea0003800000 */
.L_x_151:
[----:B------:R1:W-:Y:S02]  /*2260*/  ATOM.E.ADD.F16x2.RN.STRONG.GPU P0, RZ, desc[UR10][R4.64+0x4], R27 ;  /* 0x0000041b04ff79a2 */ /* 0x0003e4000810e1ca */
[----:B-1----:R-:W-:Y:S05]  /*2270*/  @P0 EXIT ;  /* 0x000000000000094d */ /* 0x002fea0003800000 */
[----:B------:R-:W1:Y:S02]  /*2280*/  QSPC.E.S P0, RZ, [R4+0x4] ;  /* 0x0000040004ff73aa */ /* 0x000e640000000500 */
[----:B-1----:R-:W-:Y:S05]  /*2290*/  @!P0 BRA `(.L_x_155) ;  /* 0x0000000000208947 */ /* 0x002fea0003800000 */
[----:B------:R-:W-:-:S05]  /*22a0*/  IMAD.MOV.U32 R2, RZ, RZ, R4 ;  /* 0x000000ffff027224 */ /* 0x000fca00078e0004 */
[----:B------:R-:W-:-:S07]  /*22b0*/  MOV R0, R2 ;  /* 0x0000000200007202 */ /* 0x000fce0000000f00 */
.L_x_156:
[----:B------:R-:W0:Y:S02]  /*22c0*/  LDS R2, [R0+0x4] ;  /* 0x0000040000027984 */ /* 0x000e240000000800 */
[----:B0-----:R-:W-:-:S06]  /*22d0*/  HADD2 R3, R2, R27 ;  /* 0x0000001b02037230 */ /* 0x001fcc0000000000 */
[----:B------:R-:W0:Y:S02]  /*22e0*/  ATOMS.CAST.SPIN R3, [R0+0x4], R2, R3 ;  /* 0x000004020003738d */ /* 0x000e240001800003 */
[----:B0-----:R-:W-:-:S13]  /*22f0*/  ISETP.EQ.U32.AND P0, PT, R3, 0x1, PT ;  /* 0x000000010300780c */ /* 0x001fda0003f02070 */
[----:B------:R-:W-:Y:S05]  /*2300*/  @!P0 BRA `(.L_x_156) ;  /* 0xfffffffc00ec8947 */ /* 0x000fea000383ffff */
[----:B------:R-:W-:Y:S05]  /*2310*/  EXIT ;  /* 0x000000000000794d */ /* 0x000fea0003800000 */
.L_x_155:
[----:B------:R-:W0:Y:S02]  /*2320*/  LD.E R0, desc[UR10][R4.64+0x4] ;  /* 0x0000040a04007980 */ /* 0x000e24000c101900 */
[----:B0-----:R-:W-:-:S05]  /*2330*/  IMAD.IADD R3, R27, 0x1, R0 ;  /* 0x000000011b037824 */ /* 0x001fca00078e0200 */
[----:B------:R-:W-:Y:S01]  /*2340*/  ST.E desc[UR10][R4.64+0x4], R3 ;  /* 0x0000040304007985 */ /* 0x000fe2000c10190a */
[----:B------:R-:W-:Y:S05]  /*2350*/  EXIT ;  /* 0x000000000000794d */ /* 0x000fea0003800000 */
.L_x_157:
        /* <DEDUP_REMOVED lines=10> */
.L_x_161:


//--------------------- .nv.shared._Z28gemm_half_q_half_gptq_kernelILi4ELb1ELb1EEvPK6__halfPKjS4_S2_PS0_iiiiiPKtibS2_i --------------------------
	.section	.nv.shared._Z28gemm_half_q_half_gptq_kernelILi4ELb1ELb1EEvPK6__halfPKjS4_S2_PS0_iiiiiPKtibS2_i,"aw",@nobits
	.sectionflags	@""
	.align	2
.nv.shared._Z28gemm_half_q_half_gptq_kernelILi4ELb1ELb1EEvPK6__halfPKjS4_S2_PS0_iiiiiPKtibS2_i:
	.zero		2048


//--------------------- .nv.shared.reserved.0     --------------------------
	.section	.nv.shared.reserved.0,"aw",@nobits
	.weak		__nv_reservedSMEM_offset_0_alias
	.size		__nv_reservedSMEM_offset_0_alias, 0, 0
	.other		__nv_reservedSMEM_offset_0_alias,@"STO_CUDA_RESERVED_SHARED STV_DEFAULT"
__nv_reservedSMEM_offset_0_alias:
	.zero		0


//--------------------- .nv.global                --------------------------
	.section	.nv.global,"aw",@nobits
.nv.global:
	.type		_ZN45_INTERNAL_d9a299b3_14_unit_gptq_3_cu_14e5b2ed4cuda3std3__48in_placeE,@object
	.size		_ZN45_INTERNAL_d9a299b3_14_unit_gptq_3_cu_14e5b2ed4cuda3std3__48in_placeE,(_ZN45_INTERNAL_d9a299b3_14_unit_gptq_3_cu_14e5b2ed4cuda3std6ranges3__45__cpo8distanceE - _ZN45_INTERNAL_d9a299b3_14_unit_gptq_3_cu_14e5b2ed4cuda3std3__48in_placeE)
_ZN45_INTERNAL_d9a299b3_14_unit_gptq_3_cu_14e5b2ed4cuda3std3__48in_placeE:
	.zero		1
	.type		_ZN45_INTERNAL_d9a299b3_14_unit_gptq_3_cu_14e5b2ed4cuda3std6ranges3__45__cpo8distanceE,@object
	.size		_ZN45_INTERNAL_d9a299b3_14_unit_gptq_3_cu_14e5b2ed4cuda3std6ranges3__45__cpo8distanceE,(_ZN45_INTERNAL_d9a299b3_14_unit_gptq_3_cu_14e5b2ed4cuda3std3__45__cpo6cbeginE - _ZN45_INTERNAL_d9a299b3_14_unit_gptq_3_cu_14e5b2ed4cuda3std6ranges3__45__cpo8distanceE)
_ZN45_INTERNAL_d9a299b3_14_unit_gptq_3_cu_14e5b2ed4cuda3std6ranges3__45__cpo8distanceE:
	.zero		1
	.type		_ZN45_INTERNAL_d9a299b3_14_unit_gptq_3_cu_14e5b2ed4cuda3std3__45__cpo6cbeginE,@object
	.size		_ZN45_INTERNAL_d9a299b3_14_unit_gptq_3_cu_14e5b2ed4cuda3std3__45__cpo6cbeginE,(_ZN45_INTERNAL_d9a299b3_14_unit_gptq_3_cu_14e5b2ed4cuda3std6ranges3__45__cpo7advanceE - _ZN45_INTERNAL_d9a299b3_14_unit_gptq_3_cu_14e5b2ed4cuda3std3__45__cpo6cbeginE)
_ZN45_INTERNAL_d9a299b3_14_unit_gptq_3_cu_14e5b2ed4cuda3std3__45__cpo6cbeginE:
	.zero		1
	.type		_ZN45_INTERNAL_d9a299b3_14_unit_gptq_3_cu_14e5b2ed4cuda3std6ranges3__45__cpo7advanceE,@object
	.size		_ZN45_INTERNAL_d9a299b3_14_unit_gptq_3_cu_14e5b2ed4cuda3std6ranges3__45__cpo7advanceE,(_ZN45_INTERNAL_d9a299b3_14_unit_gptq_3_cu_14e5b2ed4cuda3std3__45__cpo7crbeginE - _ZN45_INTERNAL_d9a299b3_14_unit_gptq_3_cu_14e5b2ed4cuda3std6ranges3__45__cpo7advanceE)
_ZN45_INTERNAL_d9a299b3_14_unit_gptq_3_cu_14e5b2ed4cuda3std6ranges3__45__cpo7advanceE:
	.zero		1
	.type		_ZN45_INTERNAL_d9a299b3_14_unit_gptq_3_cu_14e5b2ed4cuda3std3__45__cpo7crbeginE,@object
	.size		_ZN45_INTERNAL_d9a299b3_14_unit_gptq_3_cu_14e5b2ed4cuda3std3__45__cpo7crbeginE,(_ZN45_INTERNAL_d9a299b3_14_unit_gptq_3_cu_14e5b2ed4cuda3std6ranges3__45__cpo4dataE - _ZN45_INTERNAL_d9a299b3_14_unit_gptq_3_cu_14e5b2ed4cuda3std3__45__cpo7crbeginE)
_ZN45_INTERNAL_d9a299b3_14_unit_gptq_3_cu_14e5b2ed4cuda3std3__45__cpo7crbeginE:
	.zero		1
	.type		_ZN45_INTERNAL_d9a299b3_14_unit_gptq_3_cu_14e5b2ed4cuda3std6ranges3__45__cpo4dataE,@object
	.size		_ZN45_INTERNAL_d9a299b3_14_unit_gptq_3_cu_14e5b2ed4cuda3std6ranges3__45__cpo4dataE,(_ZN45_INTERNAL_d9a299b3_14_unit_gptq_3_cu_14e5b2ed4cuda3std6ranges3__45__cpo5beginE - _ZN45_INTERNAL_d9a299b3_14_unit_gptq_3_cu_14e5b2ed4cuda3std6ranges3__45__cpo4dataE)
_ZN45_INTERNAL_d9a299b3_14_unit_gptq_3_cu_14e5b2ed4cuda3std6ranges3__45__cpo4dataE:
	.zero		1
	.type		_ZN45_INTERNAL_d9a299b3_14_unit_gptq_3_cu_14e5b2ed4cuda3std6ranges3__45__cpo5beginE,@object
	.size		_ZN45_INTERNAL_d9a299b3_14_unit_gptq_3_cu_14e5b2ed4cuda3std6ranges3__45__cpo5beginE,(_ZN45_INTERNAL_d9a299b3_14_unit_gptq_3_cu_14e5b2ed4cuda3std3__447_GLOBAL__N__d9a299b3_14_unit_gptq_3_cu_14e5b2ed6ignoreE - _ZN45_INTERNAL_d9a299b3_14_unit_gptq_3_cu_14e5b2ed4cuda3std6ranges3__45__cpo5beginE)
_ZN45_INTERNAL_d9a299b3_14_unit_gptq_3_cu_14e5b2ed4cuda3std6ranges3__45__cpo5beginE:
	.zero		1
	.type		_ZN45_INTERNAL_d9a299b3_14_unit_gptq_3_cu_14e5b2ed4cuda3std3__447_GLOBAL__N__d9a299b3_14_unit_gptq_3_cu_14e5b2ed6ignoreE,@object
	.size		_ZN45_INTERNAL_d9a299b3_14_unit_gptq_3_cu_14e5b2ed4cuda3std3__447_GLOBAL__N__d9a299b3_14_unit_gptq_3_cu_14e5b2ed6ignoreE,(_ZN45_INTERNAL_d9a299b3_14_unit_gptq_3_cu_14e5b2ed4cuda3std6ranges3__45__cpo4sizeE - _ZN45_INTERNAL_d9a299b3_14_unit_gptq_3_cu_14e5b2ed4cuda3std3__447_GLOBAL__N__d9a299b3_14_unit_gptq_3_cu_14e5b2ed6ignoreE)
_ZN45_INTERNAL_d9a299b3_14_unit_gptq_3_cu_14e5b2ed4cuda3std3__447_GLOBAL__N__d9a299b3_14_unit_gptq_3_cu_14e5b2ed6ignoreE:
	.zero		1
	.type		_ZN45_INTERNAL_d9a299b3_14_unit_gptq_3_cu_14e5b2ed4cuda3std6ranges3__45__cpo4sizeE,@object
	.size		_ZN45_INTERNAL_d9a299b3_14_unit_gptq_3_cu_14e5b2ed4cuda3std6ranges3__45__cpo4sizeE,(_ZN45_INTERNAL_d9a299b3_14_unit_gptq_3_cu_14e5b2ed4cuda3std3__45__cpo5beginE - _ZN45_INTERNAL_d9a299b3_14_unit_gptq_3_cu_14e5b2ed4cuda3std6ranges3__45__cpo4sizeE)
_ZN45_INTERNAL_d9a299b3_14_unit_gptq_3_cu_14e5b2ed4cuda3std6ranges3__45__cpo4sizeE:
	.zero		1
	.type		_ZN45_INTERNAL_d9a299b3_14_unit_gptq_3_cu_14e5b2ed4cuda3std3__45__cpo5beginE,@object
	.size		_ZN45_INTERNAL_d9a299b3_14_unit_gptq_3_cu_14e5b2ed4cuda3std3__45__cpo5beginE,(_ZN45_INTERNAL_d9a299b3_14_unit_gptq_3_cu_14e5b2ed4cuda3std6ranges3__45__cpo6cbeginE - _ZN45_INTERNAL_d9a299b3_14_unit_gptq_3_cu_14e5b2ed4cuda3std3__45__cpo5beginE)
_ZN45_INTERNAL_d9a299b3_14_unit_gptq_3_cu_14e5b2ed4cuda3std3__45__cpo5beginE:
	.zero		1
	.type		_ZN45_INTERNAL_d9a299b3_14_unit_gptq_3_cu_14e5b2ed4cuda3std6ranges3__45__cpo6cbeginE,@object
	.size		_ZN45_INTERNAL_d9a299b3_14_unit_gptq_3_cu_14e5b2ed4cuda3std6ranges3__45__cpo6cbeginE,(_ZN45_INTERNAL_d9a299b3_14_unit_gptq_3_cu_14e5b2ed4cuda3std3__45__cpo6rbeginE - _ZN45_INTERNAL_d9a299b3_14_unit_gptq_3_cu_14e5b2ed4cuda3std6ranges3__45__cpo6cbeginE)
_ZN45_INTERNAL_d9a299b3_14_unit_gptq_3_cu_14e5b2ed4cuda3std6ranges3__45__cpo6cbeginE:
	.zero		1
	.type		_ZN45_INTERNAL_d9a299b3_14_unit_gptq_3_cu_14e5b2ed4cuda3std3__45__cpo6rbeginE,@object
	.size		_ZN45_INTERNAL_d9a299b3_14_unit_gptq_3_cu_14e5b2ed4cuda3std3__45__cpo6rbeginE,(_ZN45_INTERNAL_d9a299b3_14_unit_gptq_3_cu_14e5b2ed4cuda3std6ranges3__45__cpo4nextE - _ZN45_INTERNAL_d9a299b3_14_unit_gptq_3_cu_14e5b2ed4cuda3std3__45__cpo6rbeginE)
_ZN45_INTERNAL_d9a299b3_14_unit_gptq_3_cu_14e5b2ed4cuda3std3__45__cpo6rbeginE:
	.zero		1
	.type		_ZN45_INTERNAL_d9a299b3_14_unit_gptq_3_cu_14e5b2ed4cuda3std6ranges3__45__cpo4nextE,@object
	.size		_ZN45_INTERNAL_d9a299b3_14_unit_gptq_3_cu_14e5b2ed4cuda3std6ranges3__45__cpo4nextE,(_ZN45_INTERNAL_d9a299b3_14_unit_gptq_3_cu_14e5b2ed4cuda3std6ranges3__45__cpo4swapE - _ZN45_INTERNAL_d9a299b3_14_unit_gptq_3_cu_14e5b2ed4cuda3std6ranges3__45__cpo4nextE)
_ZN45_INTERNAL_d9a299b3_14_unit_gptq_3_cu_14e5b2ed4cuda3std6ranges3__45__cpo4nextE:
	.zero		1
	.type		_ZN45_INTERNAL_d9a299b3_14_unit_gptq_3_cu_14e5b2ed4cuda3std6ranges3__45__cpo4swapE,@object
	.size		_ZN45_INTERNAL_d9a299b3_14_unit_gptq_3_cu_14e5b2ed4cuda3std6ranges3__45__cpo4swapE,(_ZN45_INTERNAL_d9a299b3_14_unit_gptq_3_cu_14e5b2ed4cuda3std3__420unreachable_sentinelE - _ZN45_INTERNAL_d9a299b3_14_unit_gptq_3_cu_14e5b2ed4cuda3std6ranges3__45__cpo4swapE)
_ZN45_INTERNAL_d9a299b3_14_unit_gptq_3_cu_14e5b2ed4cuda3std6ranges3__45__cpo4swapE:
	.zero		1
	.type		_ZN45_INTERNAL_d9a299b3_14_unit_gptq_3_cu_14e5b2ed4cuda3std3__420unreachable_sentinelE,@object
	.size		_ZN45_INTERNAL_d9a299b3_14_unit_gptq_3_cu_14e5b2ed4cuda3std3__420unreachable_sentinelE,(_ZN45_INTERNAL_d9a299b3_14_unit_gptq_3_cu_14e5b2ed6thrust23THRUST_300001_SM_900_NS6system6detail10sequential3seqE - _ZN45_INTERNAL_d9a299b3_14_unit_gptq_3_cu_14e5b2ed4cuda3std3__420unreachable_sentinelE)
_ZN45_INTERNAL_d9a299b3_14_unit_gptq_3_cu_14e5b2ed4cuda3std3__420unreachable_sentinelE:
	.zero		1
	.type		_ZN45_INTERNAL_d9a299b3_14_unit_gptq_3_cu_14e5b2ed6thrust23THRUST_300001_SM_900_NS6system6detail10sequential3seqE,@object
	.size		_ZN45_INTERNAL_d9a299b3_14_unit_gptq_3_cu_14e5b2ed6thrust23THRUST_300001_SM_900_NS6system6detail10sequential3seqE,(_ZN45_INTERNAL_d9a299b3_14_unit_gptq_3_cu_14e5b2ed4cuda3std3__45__cpo4cendE - _ZN45_INTERNAL_d9a299b3_14_unit_gptq_3_cu_14e5b2ed6thrust23THRUST_300001_SM_900_NS6system6detail10sequential3seqE)
_ZN45_INTERNAL_d9a299b3_14_unit_gptq_3_cu_14e5b2ed6thrust23THRUST_300001_SM_900_NS6system6detail10sequential3seqE:
	.zero		1
	.type		_ZN45_INTERNAL_d9a299b3_14_unit_gptq_3_cu_14e5b2ed4cuda3std3__45__cpo4cendE,@object
	.size		_ZN45_INTERNAL_d9a299b3_14_unit_gptq_3_cu_14e5b2ed4cuda3std3__45__cpo4cendE,(_ZN45_INTERNAL_d9a299b3_14_unit_gptq_3_cu_14e5b2ed4cuda3std6ranges3__45__cpo9iter_swapE - _ZN45_INTERNAL_d9a299b3_14_unit_gptq_3_cu_14e5b2ed4cuda3std3__45__cpo4cendE)
_ZN45_INTERNAL_d9a299b3_14_unit_gptq_3_cu_14e5b2ed4cuda3std3__45__cpo4cendE:
	.zero		1
	.type		_ZN45_INTERNAL_d9a299b3_14_unit_gptq_3_cu_14e5b2ed4cuda3std6ranges3__45__cpo9iter_swapE,@object
	.size		_ZN45_INTERNAL_d9a299b3_14_unit_gptq_3_cu_14e5b2ed4cuda3std6ranges3__45__cpo9iter_swapE,(_ZN45_INTERNAL_d9a299b3_14_unit_gptq_3_cu_14e5b2ed4cuda3std3__45__cpo5crendE - _ZN45_INTERNAL_d9a299b3_14_unit_gptq_3_cu_14e5b2ed4cuda3std6ranges3__45__cpo9iter_swapE)
_ZN45_INTERNAL_d9a299b3_14_unit_gptq_3_cu_14e5b2ed4cuda3std6ranges3__45__cpo9iter_swapE:
	.zero		1
	.type		_ZN45_INTERNAL_d9a299b3_14_unit_gptq_3_cu_14e5b2ed4cuda3std3__45__cpo5crendE,@object
	.size		_ZN45_INTERNAL_d9a299b3_14_unit_gptq_3_cu_14e5b2ed4cuda3std3__45__cpo5crendE,(_ZN45_INTERNAL_d9a299b3_14_unit_gptq_3_cu_14e5b2ed4cuda3std6ranges3__45__cpo5cdataE - _ZN45_INTERNAL_d9a299b3_14_unit_gptq_3_cu_14e5b2ed4cuda3std3__45__cpo5crendE)
_ZN45_INTERNAL_d9a299b3_14_unit_gptq_3_cu_14e5b2ed4cuda3std3__45__cpo5crendE:
	.zero		1
	.type		_ZN45_INTERNAL_d9a299b3_14_unit_gptq_3_cu_14e5b2ed4cuda3std6ranges3__45__cpo5cdataE,@object
	.size		_ZN45_INTERNAL_d9a299b3_14_unit_gptq_3_cu_14e5b2ed4cuda3std6ranges3__45__cpo5cdataE,(_ZN45_INTERNAL_d9a299b3_14_unit_gptq_3_cu_14e5b2ed4cuda3std6ranges3__45__cpo3endE - _ZN45_INTERNAL_d9a299b3_14_unit_gptq_3_cu_14e5b2ed4cuda3std6ranges3__45__cpo5cdataE)
_ZN45_INTERNAL_d9a299b3_14_unit_gptq_3_cu_14e5b2ed4cuda3std6ranges3__45__cpo5cdataE:
	.zero		1
	.type		_ZN45_INTERNAL_d9a299b3_14_unit_gptq_3_cu_14e5b2ed4cuda3std6ranges3__45__cpo3endE,@object
	.size		_ZN45_INTERNAL_d9a299b3_14_unit_gptq_3_cu_14e5b2ed4cuda3std6ranges3__45__cpo3endE,(_ZN45_INTERNAL_d9a299b3_14_unit_gptq_3_cu_14e5b2ed4cuda3std3__419piecewise_constructE - _ZN45_INTERNAL_d9a299b3_14_unit_gptq_3_cu_14e5b2ed4cuda3std6ranges3__45__cpo3endE)
_ZN45_INTERNAL_d9a299b3_14_unit_gptq_3_cu_14e5b2ed4cuda3std6ranges3__45__cpo3endE:
	.zero		1
	.type		_ZN45_INTERNAL_d9a299b3_14_unit_gptq_3_cu_14e5b2ed4cuda3std3__419piecewise_constructE,@object
	.size		_ZN45_INTERNAL_d9a299b3_14_unit_gptq_3_cu_14e5b2ed4cuda3std3__419piecewise_constructE,(_ZN45_INTERNAL_d9a299b3_14_unit_gptq_3_cu_14e5b2ed4cuda3std6ranges3__45__cpo5ssizeE - _ZN45_INTERNAL_d9a299b3_14_unit_gptq_3_cu_14e5b2ed4cuda3std3__419piecewise_constructE)
_ZN45_INTERNAL_d9a299b3_14_unit_gptq_3_cu_14e5b2ed4cuda3std3__419piecewise_constructE:
	.zero		1
	.type		_ZN45_INTERNAL_d9a299b3_14_unit_gptq_3_cu_14e5b2ed4cuda3std6ranges3__45__cpo5ssizeE,@object
	.size		_ZN45_INTERNAL_d9a299b3_14_unit_gptq_3_cu_14e5b2ed4cuda3std6ranges3__45__cpo5ssizeE,(_ZN45_INTERNAL_d9a299b3_14_unit_gptq_3_cu_14e5b2ed4cuda3std3__45__cpo3endE - _ZN45_INTERNAL_d9a299b3_14_unit_gptq_3_cu_14e5b2ed4cuda3std6ranges3__45__cpo5ssizeE)
_ZN45_INTERNAL_d9a299b3_14_unit_gptq_3_cu_14e5b2ed4cuda3std6ranges3__45__cpo5ssizeE:
	.zero		1
	.type		_ZN45_INTERNAL_d9a299b3_14_unit_gptq_3_cu_14e5b2ed4cuda3std3__45__cpo3endE,@object
	.size		_ZN45_INTERNAL_d9a299b3_14_unit_gptq_3_cu_14e5b2ed4cuda3std3__45__cpo3endE,(_ZN45_INTERNAL_d9a299b3_14_unit_gptq_3_cu_14e5b2ed4cuda3std6ranges3__45__cpo4cendE - _ZN45_INTERNAL_d9a299b3_14_unit_gptq_3_cu_14e5b2ed4cuda3std3__45__cpo3endE)
_ZN45_INTERNAL_d9a299b3_14_unit_gptq_3_cu_14e5b2ed4cuda3std3__45__cpo3endE:
	.zero		1
	.type		_ZN45_INTERNAL_d9a299b3_14_unit_gptq_3_cu_14e5b2ed4cuda3std6ranges3__45__cpo4cendE,@object
	.size		_ZN45_INTERNAL_d9a299b3_14_unit_gptq_3_cu_14e5b2ed4cuda3std6ranges3__45__cpo4cendE,(_ZN45_INTERNAL_d9a299b3_14_unit_gptq_3_cu_14e5b2ed4cuda3std3__45__cpo4rendE - _ZN45_INTERNAL_d9a299b3_14_unit_gptq_3_cu_14e5b2ed4cuda3std6ranges3__45__cpo4cendE)
_ZN45_INTERNAL_d9a299b3_14_unit_gptq_3_cu_14e5b2ed4cuda3std6ranges3__45__cpo4cendE:
	.zero		1
	.type		_ZN45_INTERNAL_d9a299b3_14_unit_gptq_3_cu_14e5b2ed4cuda3std3__45__cpo4rendE,@object
	.size		_ZN45_INTERNAL_d9a299b3_14_unit_gptq_3_cu_14e5b2ed4cuda3std3__45__cpo4rendE,(_ZN45_INTERNAL_d9a299b3_14_unit_gptq_3_cu_14e5b2ed4cuda3std6ranges3__45__cpo4prevE - _ZN45_INTERNAL_d9a299b3_14_unit_gptq_3_cu_14e5b2ed4cuda3std3__45__cpo4rendE)
_ZN45_INTERNAL_d9a299b3_14_unit_gptq_3_cu_14e5b2ed4cuda3std3__45__cpo4rendE:
	.zero		1
	.type		_ZN45_INTERNAL_d9a299b3_14_unit_gptq_3_cu_14e5b2ed4cuda3std6ranges3__45__cpo4prevE,@object
	.size		_ZN45_INTERNAL_d9a299b3_14_unit_gptq_3_cu_14e5b2ed4cuda3std6ranges3__45__cpo4prevE,(_ZN45_INTERNAL_d9a299b3_14_unit_gptq_3_cu_14e5b2ed4cuda3std6ranges3__45__cpo9iter_moveE - _ZN45_INTERNAL_d9a299b3_14_unit_gptq_3_cu_14e5b2ed4cuda3std6ranges3__45__cpo4prevE)
_ZN45_INTERNAL_d9a299b3_14_unit_gptq_3_cu_14e5b2ed4cuda3std6ranges3__45__cpo4prevE:
	.zero		1
	.type		_ZN45_INTERNAL_d9a299b3_14_unit_gptq_3_cu_14e5b2ed4cuda3std6ranges3__45__cpo9iter_moveE,@object
	.size		_ZN45_INTERNAL_d9a299b3_14_unit_gptq_3_cu_14e5b2ed4cuda3std6ranges3__45__cpo9iter_moveE,(.L_13 - _ZN45_INTERNAL_d9a299b3_14_unit_gptq_3_cu_14e5b2ed4cuda3std6ranges3__45__cpo9iter_moveE)
_ZN45_INTERNAL_d9a299b3_14_unit_gptq_3_cu_14e5b2ed4cuda3std6ranges3__45__cpo9iter_moveE:
	.zero		1
.L_13:


//--------------------- .nv.shared._Z28gemm_half_q_half_gptq_kernelILi3ELb1ELb1EEvPK6__halfPKjS4_S2_PS0_iiiiiPKtibS2_i --------------------------
	.section	.nv.shared._Z28gemm_half_q_half_gptq_kernelILi3ELb1ELb1EEvPK6__halfPKjS4_S2_PS0_iiiiiPKtibS2_i,"aw",@nobits
	.sectionflags	@""
	.align	2
.nv.shared._Z28gemm_half_q_half_gptq_kernelILi3ELb1ELb1EEvPK6__halfPKjS4_S2_PS0_iiiiiPKtibS2_i:
	.zero		1792


//--------------------- .nv.shared._Z28gemm_half_q_half_gptq_kernelILi2ELb1ELb1EEvPK6__halfPKjS4_S2_PS0_iiiiiPKtibS2_i --------------------------
	.section	.nv.shared._Z28gemm_half_q_half_gptq_kernelILi2ELb1ELb1EEvPK6__halfPKjS4_S2_PS0_iiiiiPKtibS2_i,"aw",@nobits
	.sectionflags	@""
	.align	2
.nv.shared._Z28gemm_half_q_half_gptq_kernelILi2ELb1ELb1EEvPK6__halfPKjS4_S2_PS0_iiiiiPKtibS2_i:
	.zero		1536


//--------------------- .nv.shared._Z28gemm_half_q_half_gptq_kernelILi1ELb1ELb1EEvPK6__halfPKjS4_S2_PS0_iiiiiPKtibS2_i --------------------------
	.section	.nv.shared._Z28gemm_half_q_half_gptq_kernelILi1ELb1ELb1EEvPK6__halfPKjS4_S2_PS0_iiiiiPKtibS2_i,"aw",@nobits
	.sectionflags	@""
	.align	2
.nv.shared._Z28gemm_half_q_half_gptq_kernelILi1ELb1ELb1EEvPK6__halfPKjS4_S2_PS0_iiiiiPKtibS2_i:
	.zero		1280


//--------------------- .nv.constant0._Z28gemm_half_q_half_gptq_kernelILi4ELb1ELb1EEvPK6__halfPKjS4_S2_PS0_iiiiiPKtibS2_i --------------------------
	.section	.nv.constant0._Z28gemm_half_q_half_gptq_kernelILi4ELb1ELb1EEvPK6__halfPKjS4_S2_PS0_iiiiiPKtibS2_i,"a",@progbits
	.sectionflags	@""
	.align	4
.nv.constant0._Z28gemm_half_q_half_gptq_kernelILi4ELb1ELb1EEvPK6__halfPKjS4_S2_PS0_iiiiiPKtibS2_i:
	.zero		620


//--------------------- .nv.constant0._Z28gemm_half_q_half_gptq_kernelILi3ELb1ELb1EEvPK6__halfPKjS4_S2_PS0_iiiiiPKtibS2_i --------------------------
	.section	.nv.constant0._Z28gemm_half_q_half_gptq_kernelILi3ELb1ELb1EEvPK6__halfPKjS4_S2_PS0_iiiiiPKtibS2_i,"a",@progbits
	.sectionflags	@""
	.align	4
.nv.constant0._Z28gemm_half_q_half_gptq_kernelILi3ELb1ELb1EEvPK6__halfPKjS4_S2_PS0_iiiiiPKtibS2_i:
	.zero		620


//--------------------- .nv.constant0._Z28gemm_half_q_half_gptq_kernelILi2ELb1ELb1EEvPK6__halfPKjS4_S2_PS0_iiiiiPKtibS2_i --------------------------
	.section	.nv.constant0._Z28gemm_half_q_half_gptq_kernelILi2ELb1ELb1EEvPK6__halfPKjS4_S2_PS0_iiiiiPKtibS2_i,"a",@progbits
	.sectionflags	@""
	.align	4
.nv.constant0._Z28gemm_half_q_half_gptq_kernelILi2ELb1ELb1EEvPK6__halfPKjS4_S2_PS0_iiiiiPKtibS2_i:
	.zero		620


//--------------------- .nv.constant0._Z28gemm_half_q_half_gptq_kernelILi1ELb1ELb1EEvPK6__halfPKjS4_S2_PS0_iiiiiPKtibS2_i --------------------------
	.section	.nv.constant0._Z28gemm_half_q_half_gptq_kernelILi1ELb1ELb1EEvPK6__halfPKjS4_S2_PS0_iiiiiPKtibS2_i,"a",@progbits
	.sectionflags	@""
	.align	4
.nv.constant0._Z28gemm_half_q_half_gptq_kernelILi1ELb1ELb1EEvPK6__halfPKjS4_S2_PS0_iiiiiPKtibS2_i:
	.zero		620


//--------------------- SYMBOLS --------------------------

	.type		.nv.reservedSmem.offset0,@object
	.size		.nv.reservedSmem.offset0,0x4
